//
// Generated by NVIDIA NVVM Compiler
//
// Compiler Build ID: CL-36424714
// Cuda compilation tools, release 13.0, V13.0.88
// Based on NVVM 20.0.0
//

.version 9.0
.target sm_100
.address_size 64

	// .globl	_Z10searchPartPcS_S_iiiPi
.extern .func  (.param .b64 func_retval0) malloc
(
	.param .b64 malloc_param_0
)
;
.extern .func free
(
	.param .b64 free_param_0
)
;

.visible .entry _Z10searchPartPcS_S_iiiPi(
	.param .u64 .ptr .align 1 _Z10searchPartPcS_S_iiiPi_param_0,
	.param .u64 .ptr .align 1 _Z10searchPartPcS_S_iiiPi_param_1,
	.param .u64 .ptr .align 1 _Z10searchPartPcS_S_iiiPi_param_2,
	.param .u32 _Z10searchPartPcS_S_iiiPi_param_3,
	.param .u32 _Z10searchPartPcS_S_iiiPi_param_4,
	.param .u32 _Z10searchPartPcS_S_iiiPi_param_5,
	.param .u64 .ptr .align 1 _Z10searchPartPcS_S_iiiPi_param_6
)
{
	.reg .pred 	%p<33>;
	.reg .b16 	%rs<65>;
	.reg .b32 	%r<87>;
	.reg .b64 	%rd<116>;

	ld.param.u64 	%rd17, [_Z10searchPartPcS_S_iiiPi_param_0];
	ld.param.u64 	%rd18, [_Z10searchPartPcS_S_iiiPi_param_1];
	ld.param.u64 	%rd19, [_Z10searchPartPcS_S_iiiPi_param_2];
	ld.param.u32 	%r46, [_Z10searchPartPcS_S_iiiPi_param_3];
	ld.param.u32 	%r47, [_Z10searchPartPcS_S_iiiPi_param_4];
	ld.param.u32 	%r48, [_Z10searchPartPcS_S_iiiPi_param_5];
	ld.param.u64 	%rd20, [_Z10searchPartPcS_S_iiiPi_param_6];
	cvta.to.global.u64 	%rd1, %rd19;
	cvta.to.global.u64 	%rd2, %rd18;
	cvta.to.global.u64 	%rd21, %rd20;
	mov.u32 	%r1, %tid.x;
	mul.wide.u32 	%rd22, %r1, 4;
	add.s64 	%rd3, %rd21, %rd22;
	mov.b32 	%r49, 0;
	st.global.u32 	[%rd3], %r49;
	cvt.s64.s32 	%rd4, %r47;
	{ // callseq 0, 0
	.param .b64 param0;
	st.param.b64 	[param0], %rd4;
	.param .b64 retval0;
	call.uni (retval0), 
	malloc, 
	(
	param0
	);
	ld.param.b64 	%rd23, [retval0];
	} // callseq 0
	setp.lt.s32 	%p1, %r47, 1;
	@%p1 bra 	$L__BB0_13;
	and.b32  	%r2, %r47, 15;
	setp.lt.u32 	%p2, %r47, 16;
	mov.b32 	%r72, 0;
	@%p2 bra 	$L__BB0_4;
	and.b32  	%r72, %r47, 2147483632;
	mov.b32 	%r70, 0;
$L__BB0_3:
	.pragma "nounroll";
	cvt.u64.u32 	%rd24, %r70;
	add.s64 	%rd25, %rd1, %rd24;
	ld.global.u8 	%rs1, [%rd25];
	add.s64 	%rd26, %rd23, %rd24;
	st.u8 	[%rd26], %rs1;
	ld.global.u8 	%rs2, [%rd25+1];
	st.u8 	[%rd26+1], %rs2;
	ld.global.u8 	%rs3, [%rd25+2];
	st.u8 	[%rd26+2], %rs3;
	ld.global.u8 	%rs4, [%rd25+3];
	st.u8 	[%rd26+3], %rs4;
	ld.global.u8 	%rs5, [%rd25+4];
	st.u8 	[%rd26+4], %rs5;
	ld.global.u8 	%rs6, [%rd25+5];
	st.u8 	[%rd26+5], %rs6;
	ld.global.u8 	%rs7, [%rd25+6];
	st.u8 	[%rd26+6], %rs7;
	ld.global.u8 	%rs8, [%rd25+7];
	st.u8 	[%rd26+7], %rs8;
	ld.global.u8 	%rs9, [%rd25+8];
	st.u8 	[%rd26+8], %rs9;
	ld.global.u8 	%rs10, [%rd25+9];
	st.u8 	[%rd26+9], %rs10;
	ld.global.u8 	%rs11, [%rd25+10];
	st.u8 	[%rd26+10], %rs11;
	ld.global.u8 	%rs12, [%rd25+11];
	st.u8 	[%rd26+11], %rs12;
	ld.global.u8 	%rs13, [%rd25+12];
	st.u8 	[%rd26+12], %rs13;
	ld.global.u8 	%rs14, [%rd25+13];
	st.u8 	[%rd26+13], %rs14;
	ld.global.u8 	%rs15, [%rd25+14];
	st.u8 	[%rd26+14], %rs15;
	ld.global.u8 	%rs16, [%rd25+15];
	st.u8 	[%rd26+15], %rs16;
	add.s32 	%r70, %r70, 16;
	setp.ne.s32 	%p3, %r70, %r72;
	@%p3 bra 	$L__BB0_3;
$L__BB0_4:
	setp.eq.s32 	%p4, %r2, 0;
	@%p4 bra 	$L__BB0_13;
	and.b32  	%r7, %r47, 7;
	setp.lt.u32 	%p5, %r2, 8;
	@%p5 bra 	$L__BB0_7;
	cvt.u64.u32 	%rd27, %r72;
	add.s64 	%rd28, %rd1, %rd27;
	ld.global.u8 	%rs17, [%rd28];
	add.s64 	%rd29, %rd23, %rd27;
	st.u8 	[%rd29], %rs17;
	ld.global.u8 	%rs18, [%rd28+1];
	st.u8 	[%rd29+1], %rs18;
	ld.global.u8 	%rs19, [%rd28+2];
	st.u8 	[%rd29+2], %rs19;
	ld.global.u8 	%rs20, [%rd28+3];
	st.u8 	[%rd29+3], %rs20;
	ld.global.u8 	%rs21, [%rd28+4];
	st.u8 	[%rd29+4], %rs21;
	ld.global.u8 	%rs22, [%rd28+5];
	st.u8 	[%rd29+5], %rs22;
	ld.global.u8 	%rs23, [%rd28+6];
	st.u8 	[%rd29+6], %rs23;
	ld.global.u8 	%rs24, [%rd28+7];
	st.u8 	[%rd29+7], %rs24;
	add.s32 	%r72, %r72, 8;
$L__BB0_7:
	setp.eq.s32 	%p6, %r7, 0;
	@%p6 bra 	$L__BB0_13;
	and.b32  	%r10, %r47, 3;
	setp.lt.u32 	%p7, %r7, 4;
	@%p7 bra 	$L__BB0_10;
	cvt.u64.u32 	%rd30, %r72;
	add.s64 	%rd31, %rd1, %rd30;
	ld.global.u8 	%rs25, [%rd31];
	add.s64 	%rd32, %rd23, %rd30;
	st.u8 	[%rd32], %rs25;
	ld.global.u8 	%rs26, [%rd31+1];
	st.u8 	[%rd32+1], %rs26;
	ld.global.u8 	%rs27, [%rd31+2];
	st.u8 	[%rd32+2], %rs27;
	ld.global.u8 	%rs28, [%rd31+3];
	st.u8 	[%rd32+3], %rs28;
	add.s32 	%r72, %r72, 4;
$L__BB0_10:
	setp.eq.s32 	%p8, %r10, 0;
	@%p8 bra 	$L__BB0_13;
	mov.b32 	%r75, 0;
$L__BB0_12:
	.pragma "nounroll";
	cvt.u64.u32 	%rd33, %r72;
	add.s64 	%rd34, %rd1, %rd33;
	ld.global.u8 	%rs29, [%rd34];
	add.s64 	%rd35, %rd23, %rd33;
	st.u8 	[%rd35], %rs29;
	add.s32 	%r72, %r72, 1;
	add.s32 	%r75, %r75, 1;
	setp.ne.s32 	%p9, %r75, %r10;
	@%p9 bra 	$L__BB0_12;
$L__BB0_13:
	mul.lo.s32 	%r78, %r46, %r1;
	min.s32 	%r53, %r78, %r47;
	setp.lt.s32 	%p10, %r53, 1;
	@%p10 bra 	$L__BB0_16;
	mov.b32 	%r76, 0;
$L__BB0_15:
	cvt.u64.u32 	%rd36, %r76;
	add.s64 	%rd37, %rd23, %rd36;
	ld.s8 	%r55, [%rd37];
	add.s32 	%r56, %r78, %r55;
	div.s32 	%r78, %r56, %r48;
	mul.lo.s32 	%r57, %r78, %r48;
	sub.s32 	%r58, %r56, %r57;
	st.u8 	[%rd37], %r58;
	add.s32 	%r76, %r76, 1;
	setp.gt.s32 	%p11, %r78, 0;
	setp.lt.s32 	%p12, %r76, %r47;
	and.pred  	%p13, %p11, %p12;
	@%p13 bra 	$L__BB0_15;
$L__BB0_16:
	setp.ne.s32 	%p14, %r78, 0;
	@%p14 bra 	$L__BB0_43;
	setp.lt.s32 	%p15, %r47, 1;
	add.s32 	%r59, %r47, 1;
	cvt.s64.s32 	%rd38, %r59;
	{ // callseq 1, 0
	.param .b64 param0;
	st.param.b64 	[param0], %rd38;
	.param .b64 retval0;
	call.uni (retval0), 
	malloc, 
	(
	param0
	);
	ld.param.b64 	%rd39, [retval0];
	} // callseq 1
	add.s64 	%rd7, %rd39, %rd4;
	@%p15 bra 	$L__BB0_39;
	max.s32 	%r23, %r46, 0;
	and.b32  	%r24, %r47, 15;
	add.s32 	%r25, %r24, -1;
	and.b32  	%r26, %r47, 7;
	add.s32 	%r27, %r26, -1;
	and.b32  	%r28, %r47, 2147483632;
	and.b32  	%r29, %r47, 3;
	neg.s32 	%r30, %r28;
	cvta.to.global.u64 	%rd8, %rd17;
	mov.b32 	%r79, 0;
$L__BB0_19:
	setp.eq.s32 	%p17, %r79, %r23;
	@%p17 bra 	$L__BB0_42;
	setp.lt.u32 	%p18, %r47, 16;
	mov.b32 	%r85, 0;
	@%p18 bra 	$L__BB0_28;
	add.s64 	%rd115, %rd23, 7;
	add.s64 	%rd114, %rd39, 7;
	mov.u32 	%r80, %r30;
	bra.uni 	$L__BB0_27;
$L__BB0_22:
	add.s32 	%r81, %r81, 1;
	setp.eq.s32 	%p32, %r81, %r47;
	@%p32 bra 	$L__BB0_41;
$L__BB0_23:
	cvt.u64.u32 	%rd109, %r81;
	add.s64 	%rd110, %rd39, %rd109;
	ld.u8 	%rs63, [%rd110];
	add.s64 	%rd111, %rd8, %rd109;
	ld.global.u8 	%rs64, [%rd111];
	setp.eq.s16 	%p27, %rs63, %rs64;
	@%p27 bra 	$L__BB0_22;
	mov.b32 	%r83, 1;
	mov.b32 	%r82, 0;
$L__BB0_25:
	cvt.u64.u32 	%rd112, %r82;
	add.s64 	%rd113, %rd23, %rd112;
	ld.s8 	%r65, [%rd113];
	add.s32 	%r66, %r83, %r65;
	div.s32 	%r83, %r66, %r48;
	mul.lo.s32 	%r67, %r83, %r48;
	sub.s32 	%r68, %r66, %r67;
	st.u8 	[%rd113], %r68;
	add.s32 	%r82, %r82, 1;
	setp.gt.s32 	%p28, %r83, 0;
	setp.lt.s32 	%p29, %r82, %r47;
	and.pred  	%p30, %p28, %p29;
	@%p30 bra 	$L__BB0_25;
	setp.eq.s32 	%p31, %r83, 0;
	add.s32 	%r79, %r79, 1;
	@%p31 bra 	$L__BB0_19;
	bra.uni 	$L__BB0_42;
$L__BB0_27:
	.pragma "nounroll";
	ld.s8 	%rd40, [%rd115+-7];
	add.s64 	%rd41, %rd2, %rd40;
	ld.global.u8 	%rs31, [%rd41];
	st.u8 	[%rd114+-7], %rs31;
	ld.s8 	%rd42, [%rd115+-6];
	add.s64 	%rd43, %rd2, %rd42;
	ld.global.u8 	%rs32, [%rd43];
	st.u8 	[%rd114+-6], %rs32;
	ld.s8 	%rd44, [%rd115+-5];
	add.s64 	%rd45, %rd2, %rd44;
	ld.global.u8 	%rs33, [%rd45];
	st.u8 	[%rd114+-5], %rs33;
	ld.s8 	%rd46, [%rd115+-4];
	add.s64 	%rd47, %rd2, %rd46;
	ld.global.u8 	%rs34, [%rd47];
	st.u8 	[%rd114+-4], %rs34;
	ld.s8 	%rd48, [%rd115+-3];
	add.s64 	%rd49, %rd2, %rd48;
	ld.global.u8 	%rs35, [%rd49];
	st.u8 	[%rd114+-3], %rs35;
	ld.s8 	%rd50, [%rd115+-2];
	add.s64 	%rd51, %rd2, %rd50;
	ld.global.u8 	%rs36, [%rd51];
	st.u8 	[%rd114+-2], %rs36;
	ld.s8 	%rd52, [%rd115+-1];
	add.s64 	%rd53, %rd2, %rd52;
	ld.global.u8 	%rs37, [%rd53];
	st.u8 	[%rd114+-1], %rs37;
	ld.s8 	%rd54, [%rd115];
	add.s64 	%rd55, %rd2, %rd54;
	ld.global.u8 	%rs38, [%rd55];
	st.u8 	[%rd114], %rs38;
	ld.s8 	%rd56, [%rd115+1];
	add.s64 	%rd57, %rd2, %rd56;
	ld.global.u8 	%rs39, [%rd57];
	st.u8 	[%rd114+1], %rs39;
	ld.s8 	%rd58, [%rd115+2];
	add.s64 	%rd59, %rd2, %rd58;
	ld.global.u8 	%rs40, [%rd59];
	st.u8 	[%rd114+2], %rs40;
	ld.s8 	%rd60, [%rd115+3];
	add.s64 	%rd61, %rd2, %rd60;
	ld.global.u8 	%rs41, [%rd61];
	st.u8 	[%rd114+3], %rs41;
	ld.s8 	%rd62, [%rd115+4];
	add.s64 	%rd63, %rd2, %rd62;
	ld.global.u8 	%rs42, [%rd63];
	st.u8 	[%rd114+4], %rs42;
	ld.s8 	%rd64, [%rd115+5];
	add.s64 	%rd65, %rd2, %rd64;
	ld.global.u8 	%rs43, [%rd65];
	st.u8 	[%rd114+5], %rs43;
	ld.s8 	%rd66, [%rd115+6];
	add.s64 	%rd67, %rd2, %rd66;
	ld.global.u8 	%rs44, [%rd67];
	st.u8 	[%rd114+6], %rs44;
	ld.s8 	%rd68, [%rd115+7];
	add.s64 	%rd69, %rd2, %rd68;
	ld.global.u8 	%rs45, [%rd69];
	st.u8 	[%rd114+7], %rs45;
	ld.s8 	%rd70, [%rd115+8];
	add.s64 	%rd71, %rd2, %rd70;
	ld.global.u8 	%rs46, [%rd71];
	st.u8 	[%rd114+8], %rs46;
	add.s32 	%r80, %r80, 16;
	add.s64 	%rd115, %rd115, 16;
	add.s64 	%rd114, %rd114, 16;
	setp.eq.s32 	%p19, %r80, 0;
	mov.u32 	%r85, %r28;
	@%p19 bra 	$L__BB0_28;
	bra.uni 	$L__BB0_27;
$L__BB0_28:
	setp.eq.s32 	%p20, %r24, 0;
	@%p20 bra 	$L__BB0_38;
	setp.lt.u32 	%p21, %r25, 7;
	@%p21 bra 	$L__BB0_31;
	cvt.u64.u32 	%rd72, %r85;
	add.s64 	%rd73, %rd23, %rd72;
	ld.s8 	%rd74, [%rd73];
	add.s64 	%rd75, %rd2, %rd74;
	ld.global.u8 	%rs47, [%rd75];
	add.s64 	%rd76, %rd39, %rd72;
	st.u8 	[%rd76], %rs47;
	ld.s8 	%rd77, [%rd73+1];
	add.s64 	%rd78, %rd2, %rd77;
	ld.global.u8 	%rs48, [%rd78];
	st.u8 	[%rd76+1], %rs48;
	ld.s8 	%rd79, [%rd73+2];
	add.s64 	%rd80, %rd2, %rd79;
	ld.global.u8 	%rs49, [%rd80];
	st.u8 	[%rd76+2], %rs49;
	ld.s8 	%rd81, [%rd73+3];
	add.s64 	%rd82, %rd2, %rd81;
	ld.global.u8 	%rs50, [%rd82];
	st.u8 	[%rd76+3], %rs50;
	ld.s8 	%rd83, [%rd73+4];
	add.s64 	%rd84, %rd2, %rd83;
	ld.global.u8 	%rs51, [%rd84];
	st.u8 	[%rd76+4], %rs51;
	ld.s8 	%rd85, [%rd73+5];
	add.s64 	%rd86, %rd2, %rd85;
	ld.global.u8 	%rs52, [%rd86];
	st.u8 	[%rd76+5], %rs52;
	ld.s8 	%rd87, [%rd73+6];
	add.s64 	%rd88, %rd2, %rd87;
	ld.global.u8 	%rs53, [%rd88];
	st.u8 	[%rd76+6], %rs53;
	ld.s8 	%rd89, [%rd73+7];
	add.s64 	%rd90, %rd2, %rd89;
	ld.global.u8 	%rs54, [%rd90];
	st.u8 	[%rd76+7], %rs54;
	add.s32 	%r85, %r85, 8;
$L__BB0_31:
	setp.eq.s32 	%p22, %r26, 0;
	@%p22 bra 	$L__BB0_38;
	setp.lt.u32 	%p23, %r27, 3;
	@%p23 bra 	$L__BB0_34;
	cvt.u64.u32 	%rd91, %r85;
	add.s64 	%rd92, %rd23, %rd91;
	ld.s8 	%rd93, [%rd92];
	add.s64 	%rd94, %rd2, %rd93;
	ld.global.u8 	%rs55, [%rd94];
	add.s64 	%rd95, %rd39, %rd91;
	st.u8 	[%rd95], %rs55;
	ld.s8 	%rd96, [%rd92+1];
	add.s64 	%rd97, %rd2, %rd96;
	ld.global.u8 	%rs56, [%rd97];
	st.u8 	[%rd95+1], %rs56;
	ld.s8 	%rd98, [%rd92+2];
	add.s64 	%rd99, %rd2, %rd98;
	ld.global.u8 	%rs57, [%rd99];
	st.u8 	[%rd95+2], %rs57;
	ld.s8 	%rd100, [%rd92+3];
	add.s64 	%rd101, %rd2, %rd100;
	ld.global.u8 	%rs58, [%rd101];
	st.u8 	[%rd95+3], %rs58;
	add.s32 	%r85, %r85, 4;
$L__BB0_34:
	setp.eq.s32 	%p24, %r29, 0;
	@%p24 bra 	$L__BB0_38;
	setp.eq.s32 	%p25, %r29, 1;
	cvt.u64.u32 	%rd102, %r85;
	add.s64 	%rd15, %rd23, %rd102;
	ld.s8 	%rd103, [%rd15];
	add.s64 	%rd104, %rd2, %rd103;
	ld.global.u8 	%rs59, [%rd104];
	add.s64 	%rd16, %rd39, %rd102;
	st.u8 	[%rd16], %rs59;
	@%p25 bra 	$L__BB0_38;
	setp.eq.s32 	%p26, %r29, 2;
	ld.s8 	%rd105, [%rd15+1];
	add.s64 	%rd106, %rd2, %rd105;
	ld.global.u8 	%rs60, [%rd106];
	st.u8 	[%rd16+1], %rs60;
	@%p26 bra 	$L__BB0_38;
	ld.s8 	%rd107, [%rd15+2];
	add.s64 	%rd108, %rd2, %rd107;
	ld.global.u8 	%rs61, [%rd108];
	st.u8 	[%rd16+2], %rs61;
$L__BB0_38:
	mov.b16 	%rs62, 0;
	st.u8 	[%rd7], %rs62;
	mov.b32 	%r81, 0;
	bra.uni 	$L__BB0_23;
$L__BB0_39:
	setp.lt.s32 	%p16, %r46, 1;
	@%p16 bra 	$L__BB0_42;
	mov.b16 	%rs30, 0;
	st.u8 	[%rd7], %rs30;
$L__BB0_41:
	mov.b32 	%r69, 1;
	st.global.u32 	[%rd3], %r69;
$L__BB0_42:
	{ // callseq 2, 0
	.param .b64 param0;
	st.param.b64 	[param0], %rd39;
	call.uni 
	free, 
	(
	param0
	);
	} // callseq 2
	{ // callseq 3, 0
	.param .b64 param0;
	st.param.b64 	[param0], %rd23;
	call.uni 
	free, 
	(
	param0
	);
	} // callseq 3
$L__BB0_43:
	ret;

}


// ===== COMPILED SASS (sm_100) =====

	.target	sm_100

	.elftype	@"ET_EXEC"


//--------------------- .note.nv.tkinfo           --------------------------
	.section	.note.nv.tkinfo,"",@"SHT_NOTE"
	.sectionflags	@"SHF_NOTE_NV_TKINFO"
	.tkinfo
        /*0018*/ 	.word	0x00000002
        /*0030*/ 	.string	""
        /*0030*/ 	.string	"ptxas"
        /*0030*/ 	.string	"Cuda compilation tools, release 13.0, V13.0.88"
        /*0030*/ 	.string	"Build cuda_13.0.r13.0/compiler.36424714_0"
        /*0030*/ 	.string	"-arch sm_100 -m 64 "



//--------------------- .note.nv.cuinfo           --------------------------
	.section	.note.nv.cuinfo,"",@"SHT_NOTE"
	.sectionflags	@"SHF_NOTE_NV_CUINFO"
        /*0018*/ 	.short	0x0002
        /*001a*/ 	.short	0x0064
        /*001c*/ 	.short	0x0082
	.zero		2


//--------------------- .nv.info                  --------------------------
	.section	.nv.info,"",@"SHT_CUDA_INFO"
	.align	4


	//----- nvinfo : EIATTR_REGCOUNT
	.align		4
        /*0000*/ 	.byte	0x04, 0x2f
        /*0002*/ 	.short	(.L_1 - .L_0)
	.align		4
.L_0:
        /*0004*/ 	.word	index@(_Z10searchPartPcS_S_iiiPi)
        /*0008*/ 	.word	0x0000001e


	//----- nvinfo : EIATTR_FRAME_SIZE
	.align		4
.L_1:
        /*000c*/ 	.byte	0x04, 0x11
        /*000e*/ 	.short	(.L_3 - .L_2)
	.align		4
.L_2:
        /*0010*/ 	.word	index@(_Z10searchPartPcS_S_iiiPi)
        /*0014*/ 	.word	0x00000000


	//----- nvinfo : EIATTR_MIN_STACK_SIZE
	.align		4
.L_3:
        /*0018*/ 	.byte	0x04, 0x12
        /*001a*/ 	.short	(.L_5 - .L_4)
	.align		4
.L_4:
        /*001c*/ 	.word	index@(_Z10searchPartPcS_S_iiiPi)
        /*0020*/ 	.word	0x00000000
.L_5:


//--------------------- .nv.compat                --------------------------
	.section	.nv.compat,"",@"SHT_CUDA_COMPAT_INFO"
	.align	4
        /*0000*/ 	.byte	0x02, 0x09, 0x00, 0x00, 0x02, 0x02, 0x01, 0x00, 0x02, 0x05, 0x05, 0x00, 0x03, 0x07, 0x01, 0x01
        /*0010*/ 	.byte	0x02, 0x03, 0x00, 0x00, 0x02, 0x06, 0x01, 0x00, 0x04, 0x0b, 0x08, 0x00, 0x09, 0x00, 0x00, 0x00
        /*0020*/ 	.byte	0x00, 0x00, 0x00, 0x00


//--------------------- .nv.info._Z10searchPartPcS_S_iiiPi --------------------------
	.section	.nv.info._Z10searchPartPcS_S_iiiPi,"",@"SHT_CUDA_INFO"
	.sectionflags	@""
	.align	4


	//----- nvinfo : EIATTR_CUDA_API_VERSION
	.align		4
        /*0000*/ 	.byte	0x04, 0x37
        /*0002*/ 	.short	(.L_7 - .L_6)
.L_6:
        /*0004*/ 	.word	0x00000082


	//----- nvinfo : EIATTR_KPARAM_INFO
	.align		4
.L_7:
        /*0008*/ 	.byte	0x04, 0x17
        /*000a*/ 	.short	(.L_9 - .L_8)
.L_8:
        /*000c*/ 	.word	0x00000000
        /*0010*/ 	.short	0x0006
        /*0012*/ 	.short	0x0028
        /*0014*/ 	.byte	0x00, 0xf5, 0x21, 0x00


	//----- nvinfo : EIATTR_KPARAM_INFO
	.align		4
.L_9:
        /*0018*/ 	.byte	0x04, 0x17
        /*001a*/ 	.short	(.L_11 - .L_10)
.L_10:
        /*001c*/ 	.word	0x00000000
        /*0020*/ 	.short	0x0005
        /*0022*/ 	.short	0x0020
        /*0024*/ 	.byte	0x00, 0xf0, 0x11, 0x00


	//----- nvinfo : EIATTR_KPARAM_INFO
	.align		4
.L_11:
        /*0028*/ 	.byte	0x04, 0x17
        /*002a*/ 	.short	(.L_13 - .L_12)
.L_12:
        /*002c*/ 	.word	0x00000000
        /*0030*/ 	.short	0x0004
        /*0032*/ 	.short	0x001c
        /*0034*/ 	.byte	0x00, 0xf0, 0x11, 0x00


	//----- nvinfo : EIATTR_KPARAM_INFO
	.align		4
.L_13:
        /*0038*/ 	.byte	0x04, 0x17
        /*003a*/ 	.short	(.L_15 - .L_14)
.L_14:
        /*003c*/ 	.word	0x00000000
        /*0040*/ 	.short	0x0003
        /*0042*/ 	.short	0x0018
        /*0044*/ 	.byte	0x00, 0xf0, 0x11, 0x00


	//----- nvinfo : EIATTR_KPARAM_INFO
	.align		4
.L_15:
        /*0048*/ 	.byte	0x04, 0x17
        /*004a*/ 	.short	(.L_17 - .L_16)
.L_16:
        /*004c*/ 	.word	0x00000000
        /*0050*/ 	.short	0x0002
        /*0052*/ 	.short	0x0010
        /*0054*/ 	.byte	0x00, 0xf5, 0x21, 0x00


	//----- nvinfo : EIATTR_KPARAM_INFO
	.align		4
.L_17:
        /*0058*/ 	.byte	0x04, 0x17
        /*005a*/ 	.short	(.L_19 - .L_18)
.L_18:
        /*005c*/ 	.word	0x00000000
        /*0060*/ 	.short	0x0001
        /*0062*/ 	.short	0x0008
        /*0064*/ 	.byte	0x00, 0xf5, 0x21, 0x00


	//----- nvinfo : EIATTR_KPARAM_INFO
	.align		4
.L_19:
        /*0068*/ 	.byte	0x04, 0x17
        /*006a*/ 	.short	(.L_21 - .L_20)
.L_20:
        /*006c*/ 	.word	0x00000000
        /*0070*/ 	.short	0x0000
        /*0072*/ 	.short	0x0000
        /*0074*/ 	.byte	0x00, 0xf5, 0x21, 0x00


	//----- nvinfo : EIATTR_SPARSE_MMA_MASK
	.align		4
.L_21:
        /*0078*/ 	.byte	0x03, 0x50
        /*007a*/ 	.short	0x0000


	//----- nvinfo : EIATTR_MAXREG_COUNT
	.align		4
        /*007c*/ 	.byte	0x03, 0x1b
        /*007e*/ 	.short	0x00ff


	//----- nvinfo : EIATTR_EXTERNS
	.align		4
        /*0080*/ 	.byte	0x04, 0x0f
        /*0082*/ 	.short	(.L_23 - .L_22)


	//   ....[0]....
	.align		4
.L_22:
        /*0084*/ 	.word	index@(malloc)


	//   ....[1]....
	.align		4
        /*0088*/ 	.word	index@(free)


	//----- nvinfo : EIATTR_MERCURY_ISA_VERSION
	.align		4
.L_23:
        /*008c*/ 	.byte	0x03, 0x5f
        /*008e*/ 	.short	0x0101


	//----- nvinfo : EIATTR_VRC_CTA_INIT_COUNT
	.align		4
        /*0090*/ 	.byte	0x02, 0x4a
	.zero		1
	.zero		1


	//----- nvinfo : EIATTR_SYSCALL_OFFSETS
	.align		4
        /*0094*/ 	.byte	0x04, 0x46
        /*0096*/ 	.short	(.L_25 - .L_24)


	//   ....[0]....
.L_24:
        /*0098*/ 	.word	0x00000100


	//   ....[1]....
        /*009c*/ 	.word	0x00000bc0


	//   ....[2]....
        /*00a0*/ 	.word	0x00001ee0


	//   ....[3]....
        /*00a4*/ 	.word	0x00001f30


	//----- nvinfo : EIATTR_EXIT_INSTR_OFFSETS
	.align		4
.L_25:
        /*00a8*/ 	.byte	0x04, 0x1c
        /*00aa*/ 	.short	(.L_27 - .L_26)


	//   ....[0]....
.L_26:
        /*00ac*/ 	.word	0x00000b40


	//   ....[1]....
        /*00b0*/ 	.word	0x00001f40


	//----- nvinfo : EIATTR_CRS_STACK_SIZE
	.align		4
.L_27:
        /*00b4*/ 	.byte	0x04, 0x1e
        /*00b6*/ 	.short	(.L_29 - .L_28)
.L_28:
        /*00b8*/ 	.word	0x00000000


	//----- nvinfo : EIATTR_CBANK_PARAM_SIZE
	.align		4
.L_29:
        /*00bc*/ 	.byte	0x03, 0x19
        /*00be*/ 	.short	0x0030


	//----- nvinfo : EIATTR_PARAM_CBANK
	.align		4
        /*00c0*/ 	.byte	0x04, 0x0a
        /*00c2*/ 	.short	(.L_31 - .L_30)
	.align		4
.L_30:
        /*00c4*/ 	.word	index@(.nv.constant0._Z10searchPartPcS_S_iiiPi)
        /*00c8*/ 	.short	0x0380
        /*00ca*/ 	.short	0x0030


	//----- nvinfo : EIATTR_SW_WAR
	.align		4
.L_31:
        /*00cc*/ 	.byte	0x04, 0x36
        /*00ce*/ 	.short	(.L_33 - .L_32)
.L_32:
        /*00d0*/ 	.word	0x00000008
.L_33:


//--------------------- .nv.callgraph             --------------------------
	.section	.nv.callgraph,"",@"SHT_CUDA_CALLGRAPH"
	.align	4
	.sectionentsize	8
	.align		4
        /*0000*/ 	.word	0x00000000
	.align		4
        /*0004*/ 	.word	0xffffffff
	.align		4
        /*0008*/ 	.word	index@(_Z10searchPartPcS_S_iiiPi)
	.align		4
        /*000c*/ 	.word	index@(free)
	.align		4
        /*0010*/ 	.word	index@(_Z10searchPartPcS_S_iiiPi)
	.align		4
        /*0014*/ 	.word	index@(malloc)
	.align		4
        /*0018*/ 	.word	0x00000000
	.align		4
        /*001c*/ 	.word	0xfffffffe
	.align		4
        /*0020*/ 	.word	0x00000000
	.align		4
        /*0024*/ 	.word	0xfffffffd
	.align		4
        /*0028*/ 	.word	0x00000000
	.align		4
        /*002c*/ 	.word	0xfffffffc


//--------------------- .nv.constant4             --------------------------
	.section	.nv.constant4,"a",@progbits
	.align	8
	.align		8
.nv.constant4:
        /*0000*/ 	.dword	malloc
	.align		8
        /*0008*/ 	.dword	free


//--------------------- .text._Z10searchPartPcS_S_iiiPi --------------------------
	.section	.text._Z10searchPartPcS_S_iiiPi,"ax",@progbits
	.align	128
        .global         _Z10searchPartPcS_S_iiiPi
        .type           _Z10searchPartPcS_S_iiiPi,@function
        .size           _Z10searchPartPcS_S_iiiPi,(.L_x_31 - _Z10searchPartPcS_S_iiiPi)
        .other          _Z10searchPartPcS_S_iiiPi,@"STO_CUDA_ENTRY STV_DEFAULT"
_Z10searchPartPcS_S_iiiPi:
.text._Z10searchPartPcS_S_iiiPi:
[----:B------:R-:W0:Y:S01]  /*0000*/  LDC R1, c[0x0][0x37c] ;  /* 0x0000df00ff017b82 */ /* 0x000e220000000800 */
[----:B------:R-:W1:Y:S07]  /*0010*/  S2R R19, SR_TID.X ;  /* 0x0000000000137919 */ /* 0x000e6e0000002100 */
[----:B------:R-:W1:Y:S01]  /*0020*/  LDC.64 R16, c[0x0][0x3a8] ;  /* 0x0000ea00ff107b82 */ /* 0x000e620000000a00 */
[----:B------:R-:W2:Y:S01]  /*0030*/  LDCU.64 UR36, c[0x0][0x358] ;  /* 0x00006b00ff2477ac */ /* 0x000ea20008000a00 */
[----:B------:R-:W-:Y:S01]  /*0040*/  MOV R0, 0x0 ;  /* 0x0000000000007802 */ /* 0x000fe20000000f00 */
[----:B------:R-:W3:Y:S05]  /*0050*/  LDCU UR38, c[0x0][0x39c] ;  /* 0x00007380ff2677ac */ /* 0x000eea0008000800 */
[----:B------:R4:W0:Y:S01]  /*0060*/  LDC.64 R2, c[0x4][R0] ;  /* 0x0100000000027b82 */ /* 0x0008220000000a00 */
[----:B------:R-:W5:Y:S01]  /*0070*/  LDCU UR4, c[0x0][0x39c] ;  /* 0x00007380ff0477ac */ /* 0x000f620008000800 */
[----:B------:R-:W0:Y:S01]  /*0080*/  LDCU UR39, c[0x0][0x39c] ;  /* 0x00007380ff2777ac */ /* 0x000e220008000800 */
[----:B------:R-:W0:Y:S01]  /*0090*/  LDCU.64 UR40, c[0x0][0x390] ;  /* 0x00007200ff2877ac */ /* 0x000e220008000a00 */
[----:B---3--:R-:W-:Y:S01]  /*00a0*/  USHF.R.S32.HI UR38, URZ, 0x1f, UR38 ;  /* 0x0000001fff267899 */ /* 0x008fe20008011426 */
[----:B-----5:R-:W-:-:S05]  /*00b0*/  IMAD.U32 R4, RZ, RZ, UR4 ;  /* 0x00000004ff047e24 */ /* 0x020fca000f8e00ff */
[----:B------:R-:W-:Y:S02]  /*00c0*/  IMAD.U32 R5, RZ, RZ, UR38 ;  /* 0x00000026ff057e24 */ /* 0x000fe4000f8e00ff */
[----:B-1----:R-:W-:-:S05]  /*00d0*/  IMAD.WIDE.U32 R16, R19, 0x4, R16 ;  /* 0x0000000413107825 */ /* 0x002fca00078e0010 */
[----:B--2---:R4:W-:Y:S02]  /*00e0*/  STG.E desc[UR36][R16.64], RZ ;  /* 0x000000ff10007986 */ /* 0x0049e4000c101924 */
[----:B------:R-:W-:-:S07]  /*00f0*/  LEPC R20, `(.L_x_0) ;  /* 0x000000001014794e */ /* 0x000fce0000000000 */
[----:B0---4-:R-:W-:Y:S05]  /*0100*/  CALL.ABS.NOINC R2 ;  /* 0x0000000002007343 */ /* 0x011fea0003c00000 */
.L_x_0:
[----:B------:R-:W0:Y:S01]  /*0110*/  LDCU UR4, c[0x0][0x39c] ;  /* 0x00007380ff0477ac */ /* 0x000e220008000800 */
[----:B------:R-:W-:Y:S02]  /*0120*/  IMAD.MOV.U32 R18, RZ, RZ, R4 ;  /* 0x000000ffff127224 */ /* 0x000fe400078e0004 */
[----:B------:R-:W-:Y:S02]  /*0130*/  IMAD.MOV.U32 R2, RZ, RZ, R5 ;  /* 0x000000ffff027224 */ /* 0x000fe400078e0005 */
[----:B0-----:R-:W-:-:S05]  /*0140*/  IMAD.U32 R0, RZ, RZ, UR4 ;  /* 0x00000004ff007e24 */ /* 0x001fca000f8e00ff */
[----:B------:R-:W-:-:S13]  /*0150*/  ISETP.GE.AND P0, PT, R0, 0x1, PT ;  /* 0x000000010000780c */ /* 0x000fda0003f06270 */
[----:B------:R-:W-:Y:S05]  /*0160*/  @!P0 BRA `(.L_x_1) ;  /* 0x0000000400b48947 */ /* 0x000fea0003800000 */
[C---:B------:R-:W-:Y:S01]  /*0170*/  ISETP.GE.U32.AND P0, PT, R0.reuse, 0x10, PT ;  /* 0x000000100000780c */ /* 0x040fe20003f06070 */
[----:B------:R-:W-:Y:S01]  /*0180*/  IMAD.MOV.U32 R3, RZ, RZ, RZ ;  /* 0x000000ffff037224 */ /* 0x000fe200078e00ff */
[----:B------:R-:W-:-:S04]  /*0190*/  LOP3.LUT R10, R0, 0xf, RZ, 0xc0, !PT ;  /* 0x0000000f000a7812 */ /* 0x000fc800078ec0ff */
[----:B------:R-:W-:-:S07]  /*01a0*/  ISETP.NE.AND P1, PT, R10, RZ, PT ;  /* 0x000000ff0a00720c */ /* 0x000fce0003f25270 */
[----:B------:R-:W-:Y:S06]  /*01b0*/  @!P0 BRA `(.L_x_2) ;  /* 0x0000000000ac8947 */ /* 0x000fec0003800000 */
[----:B------:R-:W-:Y:S01]  /*01c0*/  BSSY.RECONVERGENT B0, `(.L_x_2) ;  /* 0x000002a000007945 */ /* 0x000fe20003800200 */
[----:B------:R-:W-:Y:S01]  /*01d0*/  LOP3.LUT R3, R0, 0x7ffffff0, RZ, 0xc0, !PT ;  /* 0x7ffffff000037812 */ /* 0x000fe200078ec0ff */
[----:B------:R-:W-:-:S07]  /*01e0*/  IMAD.MOV.U32 R8, RZ, RZ, RZ ;  /* 0x000000ffff087224 */ /* 0x000fce00078e00ff */
.L_x_3:
[----:B------:R-:W-:-:S05]  /*01f0*/  IADD3 R6, P0, PT, R8, UR40, RZ ;  /* 0x0000002808067c10 */ /* 0x000fca000ff1e0ff */
[----:B------:R-:W-:-:S05]  /*0200*/  IMAD.X R7, RZ, RZ, UR41, P0 ;  /* 0x00000029ff077e24 */ /* 0x000fca00080e06ff */
[----:B----4-:R-:W2:Y:S01]  /*0210*/  LDG.E.U8 R9, desc[UR36][R6.64] ;  /* 0x0000002406097981 */ /* 0x010ea2000c1e1100 */
[----:B------:R-:W-:-:S05]  /*0220*/  IADD3 R4, P0, PT, R8, R18, RZ ;  /* 0x0000001208047210 */ /* 0x000fca0007f1e0ff */
[----:B------:R-:W-:-:S05]  /*0230*/  IMAD.X R5, RZ, RZ, R2, P0 ;  /* 0x000000ffff057224 */ /* 0x000fca00000e0602 */
[----:B--2---:R0:W-:Y:S04]  /*0240*/  ST.E.U8 desc[UR36][R4.64], R9 ;  /* 0x0000000904007985 */ /* 0x0041e8000c101124 */
[----:B------:R-:W2:Y:S04]  /*0250*/  LDG.E.U8 R11, desc[UR36][R6.64+0x1] ;  /* 0x00000124060b7981 */ /* 0x000ea8000c1e1100 */
[----:B--2---:R1:W-:Y:S04]  /*0260*/  ST.E.U8 desc[UR36][R4.64+0x1], R11 ;  /* 0x0000010b04007985 */ /* 0x0043e8000c101124 */
[----:B------:R-:W2:Y:S04]  /*0270*/  LDG.E.U8 R13, desc[UR36][R6.64+0x2] ;  /* 0x00000224060d7981 */ /* 0x000ea8000c1e1100 */
[----:B--2---:R2:W-:Y:S04]  /*0280*/  ST.E.U8 desc[UR36][R4.64+0x2], R13 ;  /* 0x0000020d04007985 */ /* 0x0045e8000c101124 */
[----:B------:R-:W3:Y:S04]  /*0290*/  LDG.E.U8 R15, desc[UR36][R6.64+0x3] ;  /* 0x00000324060f7981 */ /* 0x000ee8000c1e1100 */
[----:B---3--:R3:W-:Y:S04]  /*02a0*/  ST.E.U8 desc[UR36][R4.64+0x3], R15 ;  /* 0x0000030f04007985 */ /* 0x0087e8000c101124 */
[----:B------:R-:W4:Y:S04]  /*02b0*/  LDG.E.U8 R21, desc[UR36][R6.64+0x4] ;  /* 0x0000042406157981 */ /* 0x000f28000c1e1100 */
[----:B----4-:R4:W-:Y:S04]  /*02c0*/  ST.E.U8 desc[UR36][R4.64+0x4], R21 ;  /* 0x0000041504007985 */ /* 0x0109e8000c101124 */
[----:B------:R-:W5:Y:S04]  /*02d0*/  LDG.E.U8 R23, desc[UR36][R6.64+0x5] ;  /* 0x0000052406177981 */ /* 0x000f68000c1e1100 */
[----:B-----5:R5:W-:Y:S04]  /*02e0*/  ST.E.U8 desc[UR36][R4.64+0x5], R23 ;  /* 0x0000051704007985 */ /* 0x020be8000c101124 */
[----:B0-----:R-:W2:Y:S04]  /*02f0*/  LDG.E.U8 R9, desc[UR36][R6.64+0x6] ;  /* 0x0000062406097981 */ /* 0x001ea8000c1e1100 */
[----:B--2---:R0:W-:Y:S04]  /*0300*/  ST.E.U8 desc[UR36][R4.64+0x6], R9 ;  /* 0x0000060904007985 */ /* 0x0041e8000c101124 */
[----:B-1----:R-:W2:Y:S04]  /*0310*/  LDG.E.U8 R11, desc[UR36][R6.64+0x7] ;  /* 0x00000724060b7981 */ /* 0x002ea8000c1e1100 */
[----:B--2---:R1:W-:Y:S04]  /*0320*/  ST.E.U8 desc[UR36][R4.64+0x7], R11 ;  /* 0x0000070b04007985 */ /* 0x0043e8000c101124 */
[----:B------:R-:W2:Y:S04]  /*0330*/  LDG.E.U8 R13, desc[UR36][R6.64+0x8] ;  /* 0x00000824060d7981 */ /* 0x000ea8000c1e1100 */
[----:B--2---:R2:W-:Y:S04]  /*0340*/  ST.E.U8 desc[UR36][R4.64+0x8], R13 ;  /* 0x0000080d04007985 */ /* 0x0045e8000c101124 */
[----:B---3--:R-:W3:Y:S04]  /*0350*/  LDG.E.U8 R15, desc[UR36][R6.64+0x9] ;  /* 0x00000924060f7981 */ /* 0x008ee8000c1e1100 */
[----:B---3--:R3:W-:Y:S04]  /*0360*/  ST.E.U8 desc[UR36][R4.64+0x9], R15 ;  /* 0x0000090f04007985 */ /* 0x0087e8000c101124 */
[----:B----4-:R-:W4:Y:S04]  /*0370*/  LDG.E.U8 R21, desc[UR36][R6.64+0xa] ;  /* 0x00000a2406157981 */ /* 0x010f28000c1e1100 */
[----:B----4-:R4:W-:Y:S04]  /*0380*/  ST.E.U8 desc[UR36][R4.64+0xa], R21 ;  /* 0x00000a1504007985 */ /* 0x0109e8000c101124 */
[----:B-----5:R-:W5:Y:S04]  /*0390*/  LDG.E.U8 R23, desc[UR36][R6.64+0xb] ;  /* 0x00000b2406177981 */ /* 0x020f68000c1e1100 */
[----:B-----5:R4:W-:Y:S04]  /*03a0*/  ST.E.U8 desc[UR36][R4.64+0xb], R23 ;  /* 0x00000b1704007985 */ /* 0x0209e8000c101124 */
[----:B0-----:R-:W5:Y:S04]  /*03b0*/  LDG.E.U8 R9, desc[UR36][R6.64+0xc] ;  /* 0x00000c2406097981 */ /* 0x001f68000c1e1100 */
[----:B-----5:R4:W-:Y:S04]  /*03c0*/  ST.E.U8 desc[UR36][R4.64+0xc], R9 ;  /* 0x00000c0904007985 */ /* 0x0209e8000c101124 */
[----:B-1----:R-:W5:Y:S04]  /*03d0*/  LDG.E.U8 R11, desc[UR36][R6.64+0xd] ;  /* 0x00000d24060b7981 */ /* 0x002f68000c1e1100 */
[----:B-----5:R4:W-:Y:S04]  /*03e0*/  ST.E.U8 desc[UR36][R4.64+0xd], R11 ;  /* 0x00000d0b04007985 */ /* 0x0209e8000c101124 */
[----:B--2---:R-:W2:Y:S04]  /*03f0*/  LDG.E.U8 R13, desc[UR36][R6.64+0xe] ;  /* 0x00000e24060d7981 */ /* 0x004ea8000c1e1100 */
[----:B--2---:R4:W-:Y:S04]  /*0400*/  ST.E.U8 desc[UR36][R4.64+0xe], R13 ;  /* 0x00000e0d04007985 */ /* 0x0049e8000c101124 */
[----:B---3--:R-:W2:Y:S01]  /*0410*/  LDG.E.U8 R15, desc[UR36][R6.64+0xf] ;  /* 0x00000f24060f7981 */ /* 0x008ea2000c1e1100 */
[----:B------:R-:W-:-:S05]  /*0420*/  VIADD R8, R8, 0x10 ;  /* 0x0000001008087836 */ /* 0x000fca0000000000 */
[----:B------:R-:W-:Y:S01]  /*0430*/  ISETP.NE.AND P0, PT, R8, R3, PT ;  /* 0x000000030800720c */ /* 0x000fe20003f05270 */
[----:B--2---:R4:W-:-:S12]  /*0440*/  ST.E.U8 desc[UR36][R4.64+0xf], R15 ;  /* 0x00000f0f04007985 */ /* 0x0049d8000c101124 */
[----:B------:R-:W-:Y:S05]  /*0450*/  @P0 BRA `(.L_x_3) ;  /* 0xfffffffc00640947 */ /* 0x000fea000383ffff */
[----:B------:R-:W-:Y:S05]  /*0460*/  BSYNC.RECONVERGENT B0 ;  /* 0x0000000000007941 */ /* 0x000fea0003800200 */
.L_x_2:
[----:B------:R-:W-:Y:S04]  /*0470*/  BSSY.RECONVERGENT B0, `(.L_x_1) ;  /* 0x000003c000007945 */ /* 0x000fe80003800200 */
[----:B------:R-:W-:Y:S05]  /*0480*/  @!P1 BRA `(.L_x_4) ;  /* 0x0000000000e89947 */ /* 0x000fea0003800000 */
[----:B------:R-:W-:Y:S02]  /*0490*/  ISETP.GE.U32.AND P0, PT, R10, 0x8, PT ;  /* 0x000000080a00780c */ /* 0x000fe40003f06070 */
[----:B------:R-:W-:-:S04]  /*04a0*/  LOP3.LUT R12, R0, 0x7, RZ, 0xc0, !PT ;  /* 0x00000007000c7812 */ /* 0x000fc800078ec0ff */
[----:B------:R-:W-:-:S07]  /*04b0*/  ISETP.NE.AND P1, PT, R12, RZ, PT ;  /* 0x000000ff0c00720c */ /* 0x000fce0003f25270 */
[----:B------:R-:W-:Y:S06]  /*04c0*/  @!P0 BRA `(.L_x_5) ;  /* 0x0000000000588947 */ /* 0x000fec0003800000 */
[----:B------:R-:W0:Y:S02]  /*04d0*/  LDCU.64 UR4, c[0x0][0x390] ;  /* 0x00007200ff0477ac */ /* 0x000e240008000a00 */
[----:B0-----:R-:W-:-:S05]  /*04e0*/  IADD3 R6, P0, PT, R3, UR4, RZ ;  /* 0x0000000403067c10 */ /* 0x001fca000ff1e0ff */
        /* <DEDUP_REMOVED lines=11> */
[----:B------:R-:W3:Y:S04]  /*05a0*/  LDG.E.U8 R21, desc[UR36][R6.64+0x4] ;  /* 0x0000042406157981 */ /* 0x000ee8000c1e1100 */
[----:B---3--:R2:W-:Y:S04]  /*05b0*/  ST.E.U8 desc[UR36][R4.64+0x4], R21 ;  /* 0x0000041504007985 */ /* 0x0085e8000c101124 */
[----:B------:R-:W3:Y:S04]  /*05c0*/  LDG.E.U8 R23, desc[UR36][R6.64+0x5] ;  /* 0x0000052406177981 */ /* 0x000ee8000c1e1100 */
[----:B---3--:R2:W-:Y:S04]  /*05d0*/  ST.E.U8 desc[UR36][R4.64+0x5], R23 ;  /* 0x0000051704007985 */ /* 0x0085e8000c101124 */
[----:B0-----:R-:W3:Y:S04]  /*05e0*/  LDG.E.U8 R9, desc[UR36][R6.64+0x6] ;  /* 0x0000062406097981 */ /* 0x001ee8000c1e1100 */
[----:B---3--:R2:W-:Y:S04]  /*05f0*/  ST.E.U8 desc[UR36][R4.64+0x6], R9 ;  /* 0x0000060904007985 */ /* 0x0085e8000c101124 */
[----:B-1----:R-:W3:Y:S01]  /*0600*/  LDG.E.U8 R11, desc[UR36][R6.64+0x7] ;  /* 0x00000724060b7981 */ /* 0x002ee2000c1e1100 */
[----:B------:R-:W-:-:S03]  /*0610*/  VIADD R3, R3, 0x8 ;  /* 0x0000000803037836 */ /* 0x000fc60000000000 */
[----:B---3--:R2:W-:Y:S04]  /*0620*/  ST.E.U8 desc[UR36][R4.64+0x7], R11 ;  /* 0x0000070b04007985 */ /* 0x0085e8000c101124 */
.L_x_5:
[----:B------:R-:W-:Y:S05]  /*0630*/  @!P1 BRA `(.L_x_4) ;  /* 0x00000000007c9947 */ /* 0x000fea0003800000 */
[----:B------:R-:W-:Y:S02]  /*0640*/  ISETP.GE.U32.AND P0, PT, R12, 0x4, PT ;  /* 0x000000040c00780c */ /* 0x000fe40003f06070 */
[----:B------:R-:W-:-:S04]  /*0650*/  LOP3.LUT R8, R0, 0x3, RZ, 0xc0, !PT ;  /* 0x0000000300087812 */ /* 0x000fc800078ec0ff */
[----:B------:R-:W-:-:S07]  /*0660*/  ISETP.NE.AND P1, PT, R8, RZ, PT ;  /* 0x000000ff0800720c */ /* 0x000fce0003f25270 */
[----:B------:R-:W-:Y:S06]  /*0670*/  @!P0 BRA `(.L_x_6) ;  /* 0x0000000000388947 */ /* 0x000fec0003800000 */
[----:B------:R-:W2:Y:S02]  /*0680*/  LDCU.64 UR4, c[0x0][0x390] ;  /* 0x00007200ff0477ac */ /* 0x000ea40008000a00 */
[----:B--2-4-:R-:W-:-:S05]  /*0690*/  IADD3 R4, P0, PT, R3, UR4, RZ ;  /* 0x0000000403047c10 */ /* 0x014fca000ff1e0ff */
[----:B------:R-:W-:-:S05]  /*06a0*/  IMAD.X R5, RZ, RZ, UR5, P0 ;  /* 0x00000005ff057e24 */ /* 0x000fca00080e06ff */
[----:B------:R-:W2:Y:S01]  /*06b0*/  LDG.E.U8 R9, desc[UR36][R4.64] ;  /* 0x0000002404097981 */ /* 0x000ea2000c1e1100 */
[----:B------:R-:W-:-:S05]  /*06c0*/  IADD3 R6, P0, PT, R3, R18, RZ ;  /* 0x0000001203067210 */ /* 0x000fca0007f1e0ff */
[----:B------:R-:W-:-:S05]  /*06d0*/  IMAD.X R7, RZ, RZ, R2, P0 ;  /* 0x000000ffff077224 */ /* 0x000fca00000e0602 */
[----:B--2---:R0:W-:Y:S04]  /*06e0*/  ST.E.U8 desc[UR36][R6.64], R9 ;  /* 0x0000000906007985 */ /* 0x0041e8000c101124 */
[----:B------:R-:W2:Y:S04]  /*06f0*/  LDG.E.U8 R11, desc[UR36][R4.64+0x1] ;  /* 0x00000124040b7981 */ /* 0x000ea8000c1e1100 */
[----:B--2---:R0:W-:Y:S04]  /*0700*/  ST.E.U8 desc[UR36][R6.64+0x1], R11 ;  /* 0x0000010b06007985 */ /* 0x0041e8000c101124 */
[----:B------:R-:W2:Y:S04]  /*0710*/  LDG.E.U8 R13, desc[UR36][R4.64+0x2] ;  /* 0x00000224040d7981 */ /* 0x000ea8000c1e1100 */
[----:B--2---:R0:W-:Y:S04]  /*0720*/  ST.E.U8 desc[UR36][R6.64+0x2], R13 ;  /* 0x0000020d06007985 */ /* 0x0041e8000c101124 */
[----:B------:R-:W2:Y:S01]  /*0730*/  LDG.E.U8 R15, desc[UR36][R4.64+0x3] ;  /* 0x00000324040f7981 */ /* 0x000ea2000c1e1100 */
[----:B------:R-:W-:-:S03]  /*0740*/  VIADD R3, R3, 0x4 ;  /* 0x0000000403037836 */ /* 0x000fc60000000000 */
[----:B--2---:R0:W-:Y:S04]  /*0750*/  ST.E.U8 desc[UR36][R6.64+0x3], R15 ;  /* 0x0000030f06007985 */ /* 0x0041e8000c101124 */
.L_x_6:
[----:B------:R-:W-:Y:S05]  /*0760*/  @!P1 BRA `(.L_x_4) ;  /* 0x0000000000309947 */ /* 0x000fea0003800000 */
[----:B0-2-4-:R-:W-:-:S07]  /*0770*/  IMAD.MOV.U32 R9, RZ, RZ, RZ ;  /* 0x000000ffff097224 */ /* 0x015fce00078e00ff */
.L_x_7:
[----:B------:R-:W0:Y:S02]  /*0780*/  LDCU.64 UR4, c[0x0][0x390] ;  /* 0x00007200ff0477ac */ /* 0x000e240008000a00 */
[----:B0-----:R-:W-:-:S05]  /*0790*/  IADD3 R4, P0, PT, R3, UR4, RZ ;  /* 0x0000000403047c10 */ /* 0x001fca000ff1e0ff */
[----:B-1----:R-:W-:-:S06]  /*07a0*/  IMAD.X R5, RZ, RZ, UR5, P0 ;  /* 0x00000005ff057e24 */ /* 0x002fcc00080e06ff */
[----:B------:R-:W2:Y:S01]  /*07b0*/  LDG.E.U8 R5, desc[UR36][R4.64] ;  /* 0x0000002404057981 */ /* 0x000ea2000c1e1100 */
[----:B------:R-:W-:Y:S01]  /*07c0*/  IADD3 R6, P0, PT, R3, R18, RZ ;  /* 0x0000001203067210 */ /* 0x000fe20007f1e0ff */
[----:B------:R-:W-:Y:S02]  /*07d0*/  VIADD R9, R9, 0x1 ;  /* 0x0000000109097836 */ /* 0x000fe40000000000 */
[----:B------:R-:W-:Y:S02]  /*07e0*/  VIADD R3, R3, 0x1 ;  /* 0x0000000103037836 */ /* 0x000fe40000000000 */
[----:B------:R-:W-:Y:S01]  /*07f0*/  IMAD.X R7, RZ, RZ, R2, P0 ;  /* 0x000000ffff077224 */ /* 0x000fe200000e0602 */
[----:B------:R-:W-:-:S04]  /*0800*/  ISETP.NE.AND P0, PT, R9, R8, PT ;  /* 0x000000080900720c */ /* 0x000fc80003f05270 */
[----:B--2---:R1:W-:Y:S09]  /*0810*/  ST.E.U8 desc[UR36][R6.64], R5 ;  /* 0x0000000506007985 */ /* 0x0043f2000c101124 */
[----:B------:R-:W-:Y:S05]  /*0820*/  @P0 BRA `(.L_x_7) ;  /* 0xfffffffc00d40947 */ /* 0x000fea000383ffff */
.L_x_4:
[----:B------:R-:W-:Y:S05]  /*0830*/  BSYNC.RECONVERGENT B0 ;  /* 0x0000000000007941 */ /* 0x000fea0003800200 */
.L_x_1:
[----:B------:R-:W3:Y:S01]  /*0840*/  LDCU UR4, c[0x0][0x398] ;  /* 0x00007300ff0477ac */ /* 0x000ee20008000800 */
[----:B------:R-:W-:Y:S01]  /*0850*/  BSSY.RECONVERGENT B0, `(.L_x_8) ;  /* 0x000002d000007945 */ /* 0x000fe20003800200 */
[----:B---3--:R-:W-:-:S05]  /*0860*/  IMAD R19, R19, UR4, RZ ;  /* 0x0000000413137c24 */ /* 0x008fca000f8e02ff */
[----:B------:R-:W-:-:S04]  /*0870*/  VIMNMX R3, PT, PT, R19, R0, PT ;  /* 0x0000000013037248 */ /* 0x000fc80003fe0100 */
[----:B------:R-:W-:-:S13]  /*0880*/  ISETP.GE.AND P0, PT, R3, 0x1, PT ;  /* 0x000000010300780c */ /* 0x000fda0003f06270 */
[----:B------:R-:W-:Y:S05]  /*0890*/  @!P0 BRA `(.L_x_9) ;  /* 0x0000000000a08947 */ /* 0x000fea0003800000 */
[----:B------:R-:W3:Y:S01]  /*08a0*/  LDC R0, c[0x0][0x3a0] ;  /* 0x0000e800ff007b82 */ /* 0x000ee20000000800 */
[----:B01----:R-:W-:-:S07]  /*08b0*/  IMAD.MOV.U32 R7, RZ, RZ, RZ ;  /* 0x000000ffff077224 */ /* 0x003fce00078e00ff */
[----:B------:R-:W0:Y:S01]  /*08c0*/  LDC R6, c[0x0][0x3a0] ;  /* 0x0000e800ff067b82 */ /* 0x000e220000000800 */
[----:B---3--:R-:W-:-:S04]  /*08d0*/  IABS R3, R0 ;  /* 0x0000000000037213 */ /* 0x008fc80000000000 */
[----:B------:R-:W1:Y:S08]  /*08e0*/  I2F.RP R0, R3 ;  /* 0x0000000300007306 */ /* 0x000e700000209400 */
[----:B-1----:R-:W2:Y:S02]  /*08f0*/  MUFU.RCP R0, R0 ;  /* 0x0000000000007308 */ /* 0x002ea40000001000 */
[----:B--2-4-:R-:W-:-:S06]  /*0900*/  VIADD R4, R0, 0xffffffe ;  /* 0x0ffffffe00047836 */ /* 0x014fcc0000000000 */
[----:B------:R1:W2:Y:S02]  /*0910*/  F2I.FTZ.U32.TRUNC.NTZ R5, R4 ;  /* 0x0000000400057305 */ /* 0x0002a4000021f000 */
[----:B-1----:R-:W-:Y:S02]  /*0920*/  IMAD.MOV.U32 R4, RZ, RZ, RZ ;  /* 0x000000ffff047224 */ /* 0x002fe400078e00ff */
[----:B--2---:R-:W-:-:S04]  /*0930*/  IMAD.MOV R8, RZ, RZ, -R5 ;  /* 0x000000ffff087224 */ /* 0x004fc800078e0a05 */
[----:B------:R-:W-:-:S04]  /*0940*/  IMAD R9, R8, R3, RZ ;  /* 0x0000000308097224 */ /* 0x000fc800078e02ff */
[----:B0-----:R-:W-:-:S07]  /*0950*/  IMAD.HI.U32 R8, R5, R9, R4 ;  /* 0x0000000905087227 */ /* 0x001fce00078e0004 */
.L_x_10:
[----:B---3--:R-:W-:-:S05]  /*0960*/  IADD3 R4, P0, PT, R7, R18, RZ ;  /* 0x0000001207047210 */ /* 0x008fca0007f1e0ff */
[----:B------:R-:W-:-:S05]  /*0970*/  IMAD.X R5, RZ, RZ, R2, P0 ;  /* 0x000000ffff057224 */ /* 0x000fca00000e0602 */
[----:B------:R-:W2:Y:S01]  /*0980*/  LD.E.S8 R0, desc[UR36][R4.64] ;  /* 0x0000002404007980 */ /* 0x000ea2000c101300 */
[----:B------:R-:W-:Y:S01]  /*0990*/  IABS R13, R6 ;  /* 0x00000006000d7213 */ /* 0x000fe20000000000 */
[----:B------:R-:W-:Y:S02]  /*09a0*/  VIADD R7, R7, 0x1 ;  /* 0x0000000107077836 */ /* 0x000fe40000000000 */
[----:B--2---:R-:W-:-:S05]  /*09b0*/  IMAD.IADD R11, R0, 0x1, R19 ;  /* 0x00000001000b7824 */ /* 0x004fca00078e0213 */
[----:B------:R-:W-:-:S05]  /*09c0*/  IABS R9, R11 ;  /* 0x0000000b00097213 */ /* 0x000fca0000000000 */
[----:B------:R-:W-:-:S04]  /*09d0*/  IMAD.HI.U32 R0, R8, R9, RZ ;  /* 0x0000000908007227 */ /* 0x000fc800078e00ff */
[----:B------:R-:W-:-:S04]  /*09e0*/  IMAD.MOV R10, RZ, RZ, -R0 ;  /* 0x000000ffff0a7224 */ /* 0x000fc800078e0a00 */
[----:B------:R-:W-:Y:S01]  /*09f0*/  IMAD R10, R13, R10, R9 ;  /* 0x0000000a0d0a7224 */ /* 0x000fe200078e0209 */
[----:B------:R-:W-:-:S04]  /*0a00*/  LOP3.LUT R9, R11, R6, RZ, 0x3c, !PT ;  /* 0x000000060b097212 */ /* 0x000fc800078e3cff */
[----:B------:R-:W-:Y:S02]  /*0a10*/  ISETP.GT.U32.AND P1, PT, R3, R10, PT ;  /* 0x0000000a0300720c */ /* 0x000fe40003f24070 */
[----:B------:R-:W-:-:S11]  /*0a20*/  ISETP.GE.AND P2, PT, R9, RZ, PT ;  /* 0x000000ff0900720c */ /* 0x000fd60003f46270 */
[----:B------:R-:W-:Y:S02]  /*0a30*/  @!P1 IMAD.IADD R10, R10, 0x1, -R13 ;  /* 0x000000010a0a9824 */ /* 0x000fe400078e0a0d */
[----:B------:R-:W-:Y:S01]  /*0a40*/  @!P1 VIADD R0, R0, 0x1 ;  /* 0x0000000100009836 */ /* 0x000fe20000000000 */
[----:B------:R-:W-:Y:S02]  /*0a50*/  ISETP.NE.AND P1, PT, R6, RZ, PT ;  /* 0x000000ff0600720c */ /* 0x000fe40003f25270 */
[----:B------:R-:W-:-:S13]  /*0a60*/  ISETP.GE.U32.AND P0, PT, R10, R3, PT ;  /* 0x000000030a00720c */ /* 0x000fda0003f06070 */
[----:B------:R-:W-:-:S04]  /*0a70*/  @P0 VIADD R0, R0, 0x1 ;  /* 0x0000000100000836 */ /* 0x000fc80000000000 */
[----:B------:R-:W-:Y:S02]  /*0a80*/  IMAD.MOV.U32 R19, RZ, RZ, R0 ;  /* 0x000000ffff137224 */ /* 0x000fe400078e0000 */
[----:B------:R-:W-:Y:S02]  /*0a90*/  IMAD.U32 R0, RZ, RZ, UR39 ;  /* 0x00000027ff007e24 */ /* 0x000fe4000f8e00ff */
[----:B------:R-:W-:Y:S01]  /*0aa0*/  @!P2 IMAD.MOV R19, RZ, RZ, -R19 ;  /* 0x000000ffff13a224 */ /* 0x000fe200078e0a13 */
[----:B------:R-:W-:Y:S02]  /*0ab0*/  @!P1 LOP3.LUT R19, RZ, R6, RZ, 0x33, !PT ;  /* 0x00000006ff139212 */ /* 0x000fe400078e33ff */
[----:B------:R-:W-:Y:S02]  /*0ac0*/  ISETP.GE.AND P0, PT, R7, R0, PT ;  /* 0x000000000700720c */ /* 0x000fe40003f06270 */
[----:B------:R-:W-:Y:S01]  /*0ad0*/  ISETP.GT.AND P1, PT, R19, RZ, PT ;  /* 0x000000ff1300720c */ /* 0x000fe20003f24270 */
[----:B------:R-:W-:-:S04]  /*0ae0*/  IMAD.MOV R9, RZ, RZ, -R19 ;  /* 0x000000ffff097224 */ /* 0x000fc800078e0a13 */
[----:B------:R-:W-:-:S05]  /*0af0*/  IMAD R9, R6, R9, R11 ;  /* 0x0000000906097224 */ /* 0x000fca00078e020b */
[----:B------:R3:W-:Y:S03]  /*0b00*/  ST.E.U8 desc[UR36][R4.64], R9 ;  /* 0x0000000904007985 */ /* 0x0007e6000c101124 */
[----:B------:R-:W-:Y:S05]  /*0b10*/  @!P0 BRA P1, `(.L_x_10) ;  /* 0xfffffffc00908947 */ /* 0x000fea000083ffff */
.L_x_9:
[----:B------:R-:W-:Y:S05]  /*0b20*/  BSYNC.RECONVERGENT B0 ;  /* 0x0000000000007941 */ /* 0x000fea0003800200 */
.L_x_8:
[----:B------:R-:W-:-:S13]  /*0b30*/  ISETP.NE.AND P0, PT, R19, RZ, PT ;  /* 0x000000ff1300720c */ /* 0x000fda0003f05270 */
[----:B------:R-:W-:Y:S05]  /*0b40*/  @P0 EXIT ;  /* 0x000000000000094d */ /* 0x000fea0003800000 */
[----:B------:R-:W-:Y:S01]  /*0b50*/  MOV R3, 0x0 ;  /* 0x0000000000037802 */ /* 0x000fe20000000f00 */
[C---:B--234-:R-:W-:Y:S01]  /*0b60*/  VIADD R4, R0.reuse, 0x1 ;  /* 0x0000000100047836 */ /* 0x05cfe20000000000 */
[----:B------:R-:W-:Y:S02]  /*0b70*/  ISETP.GE.AND P0, PT, R0, 0x1, PT ;  /* 0x000000010000780c */ /* 0x000fe40003f06270 */
[----:B01----:R0:W1:Y:S02]  /*0b80*/  LDC.64 R6, c[0x4][R3] ;  /* 0x0100000003067b82 */ /* 0x0030640000000a00 */
[----:B------:R-:W-:Y:S02]  /*0b90*/  SHF.R.S32.HI R5, RZ, 0x1f, R4 ;  /* 0x0000001fff057819 */ /* 0x000fe40000011404 */
[----:B------:R-:W-:-:S07]  /*0ba0*/  P2R R19, PR, RZ, 0x1 ;  /* 0x00000001ff137803 */ /* 0x000fce0000000000 */
[----:B------:R-:W-:-:S07]  /*0bb0*/  LEPC R20, `(.L_x_11) ;  /* 0x000000001014794e */ /* 0x000fce0000000000 */
[----:B01----:R-:W-:Y:S05]  /*0bc0*/  CALL.ABS.NOINC R6 ;  /* 0x0000000006007343 */ /* 0x003fea0003c00000 */
.L_x_11:
[----:B------:R-:W0:Y:S01]  /*0bd0*/  LDC R7, c[0x0][0x39c] ;  /* 0x0000e700ff077b82 */ /* 0x000e220000000800 */
[----:B------:R-:W-:Y:S01]  /*0be0*/  ISETP.NE.AND P6, PT, R19, RZ, PT ;  /* 0x000000ff1300720c */ /* 0x000fe20003fc5270 */
[----:B------:R-:W-:Y:S01]  /*0bf0*/  BSSY.RECONVERGENT B0, `(.L_x_12) ;  /* 0x000012b000007945 */ /* 0x000fe20003800200 */
[----:B0-----:R-:W-:-:S04]  /*0c00*/  IADD3 R10, P0, PT, R4, R7, RZ ;  /* 0x00000007040a7210 */ /* 0x001fc80007f1e0ff */
[----:B------:R-:W-:-:S07]  /*0c10*/  IADD3.X R11, PT, PT, R5, UR38, RZ, P0, !PT ;  /* 0x00000026050b7c10 */ /* 0x000fce00087fe4ff */
[----:B------:R-:W-:Y:S05]  /*0c20*/  @!P6 BRA `(.L_x_13) ;  /* 0x000000100084e947 */ /* 0x000fea0003800000 */
[----:B------:R-:W0:Y:S01]  /*0c30*/  LDCU UR4, c[0x0][0x398] ;  /* 0x00007300ff0477ac */ /* 0x000e220008000800 */
[C---:B------:R-:W-:Y:S02]  /*0c40*/  LOP3.LUT R0, R7.reuse, 0xf, RZ, 0xc0, !PT ;  /* 0x0000000f07007812 */ /* 0x040fe400078ec0ff */
[----:B------:R-:W-:-:S03]  /*0c50*/  LOP3.LUT R3, R7, 0x7, RZ, 0xc0, !PT ;  /* 0x0000000707037812 */ /* 0x000fc600078ec0ff */
[----:B------:R-:W-:Y:S02]  /*0c60*/  VIADD R6, R0, 0xffffffff ;  /* 0xffffffff00067836 */ /* 0x000fe40000000000 */
[----:B------:R-:W-:-:S03]  /*0c70*/  VIADD R8, R3, 0xffffffff ;  /* 0xffffffff03087836 */ /* 0x000fc60000000000 */
[----:B------:R-:W-:Y:S02]  /*0c80*/  ISETP.GE.U32.AND P0, PT, R6, 0x7, PT ;  /* 0x000000070600780c */ /* 0x000fe40003f06070 */
[C---:B------:R-:W-:Y:S02]  /*0c90*/  LOP3.LUT R6, R7.reuse, 0x7ffffff0, RZ, 0xc0, !PT ;  /* 0x7ffffff007067812 */ /* 0x040fe400078ec0ff */
[----:B------:R-:W-:Y:S01]  /*0ca0*/  ISETP.GE.U32.AND P1, PT, R8, 0x3, PT ;  /* 0x000000030800780c */ /* 0x000fe20003f26070 */
[----:B------:R-:W-:Y:S01]  /*0cb0*/  IMAD.MOV.U32 R8, RZ, RZ, RZ ;  /* 0x000000ffff087224 */ /* 0x000fe200078e00ff */
[----:B------:R-:W-:Y:S01]  /*0cc0*/  LOP3.LUT R7, R7, 0x3, RZ, 0xc0, !PT ;  /* 0x0000000307077812 */ /* 0x000fe200078ec0ff */
[----:B------:R-:W-:Y:S01]  /*0cd0*/  IMAD.MOV R19, RZ, RZ, -R6 ;  /* 0x000000ffff137224 */ /* 0x000fe200078e0a06 */
[----:B0-----:R-:W-:-:S09]  /*0ce0*/  VIMNMX R9, PT, PT, RZ, UR4, !PT ;  /* 0x00000004ff097c48 */ /* 0x001fd2000ffe0100 */
.L_x_27:
[----:B------:R-:W-:-:S13]  /*0cf0*/  ISETP.NE.AND P2, PT, R8, R9, PT ;  /* 0x000000090800720c */ /* 0x000fda0003f45270 */
[----:B0-----:R-:W-:Y:S05]  /*0d00*/  @!P2 BRA `(.L_x_14) ;  /* 0x000000100064a947 */ /* 0x001fea0003800000 */
[----:B------:R-:W0:Y:S01]  /*0d10*/  LDCU UR4, c[0x0][0x39c] ;  /* 0x00007380ff0477ac */ /* 0x000e220008000800 */
[----:B------:R-:W-:Y:S01]  /*0d20*/  IMAD.MOV.U32 R25, RZ, RZ, RZ ;  /* 0x000000ffff197224 */ /* 0x000fe200078e00ff */
[----:B0-----:R-:W-:-:S09]  /*0d30*/  UISETP.GE.U32.AND UP0, UPT, UR4, 0x10, UPT ;  /* 0x000000100400788c */ /* 0x001fd2000bf06070 */
[----:B------:R-:W-:Y:S05]  /*0d40*/  BRA.U !UP0, `(.L_x_15) ;  /* 0x0000000508887547 */ /* 0x000fea000b800000 */
[----:B------:R-:W-:Y:S01]  /*0d50*/  IADD3 R20, P2, PT, R18, 0x7, RZ ;  /* 0x0000000712147810 */ /* 0x000fe20007f5e0ff */
[----:B------:R-:W-:Y:S01]  /*0d60*/  BSSY.RECONVERGENT B1, `(.L_x_16) ;  /* 0x000005f000017945 */ /* 0x000fe20003800200 */
[----:B------:R-:W-:Y:S01]  /*0d70*/  IADD3 R24, P3, PT, R4, 0x7, RZ ;  /* 0x0000000704187810 */ /* 0x000fe20007f7e0ff */
[----:B------:R-:W-:Y:S02]  /*0d80*/  IMAD.MOV.U32 R26, RZ, RZ, R19 ;  /* 0x000000ffff1a7224 */ /* 0x000fe400078e0013 */
[----:B------:R-:W-:Y:S02]  /*0d90*/  IMAD.X R21, RZ, RZ, R2, P2 ;  /* 0x000000ffff157224 */ /* 0x000fe400010e0602 */
[----:B------:R-:W-:-:S08]  /*0da0*/  IMAD.X R25, RZ, RZ, R5, P3 ;  /* 0x000000ffff197224 */ /* 0x000fd000018e0605 */
.L_x_17:
[----:B--2---:R-:W2:Y:S01]  /*0db0*/  LD.E.S8 R13, desc[UR36][R20.64+-0x7] ;  /* 0xfffff924140d7980 */ /* 0x004ea2000c101300 */
[----:B------:R-:W2:Y:S02]  /*0dc0*/  LDCU.64 UR4, c[0x0][0x388] ;  /* 0x00007100ff0477ac */ /* 0x000ea40008000a00 */
[----:B--2---:R-:W-:-:S04]  /*0dd0*/  IADD3 R12, P2, PT, R13, UR4, RZ ;  /* 0x000000040d0c7c10 */ /* 0x004fc8000ff5e0ff */
[----:B------:R-:W-:-:S05]  /*0de0*/  LEA.HI.X.SX32 R13, R13, UR5, 0x1, P2 ;  /* 0x000000050d0d7c11 */ /* 0x000fca00090f0eff */
[----:B------:R0:W2:Y:S02]  /*0df0*/  LDG.E.U8 R15, desc[UR36][R12.64] ;  /* 0x000000240c0f7981 */ /* 0x0000a4000c1e1100 */
[----:B0-----:R-:W-:Y:S02]  /*0e00*/  IMAD.MOV.U32 R12, RZ, RZ, R24 ;  /* 0x000000ffff0c7224 */ /* 0x001fe400078e0018 */
[----:B------:R-:W-:-:S05]  /*0e10*/  IMAD.MOV.U32 R13, RZ, RZ, R25 ;  /* 0x000000ffff0d7224 */ /* 0x000fca00078e0019 */
[----:B--2---:R0:W-:Y:S04]  /*0e20*/  ST.E.U8 desc[UR36][R12.64+-0x7], R15 ;  /* 0xfffff90f0c007985 */ /* 0x0041e8000c101124 */
[----:B------:R-:W2:Y:S02]  /*0e30*/  LD.E.S8 R14, desc[UR36][R20.64+-0x6] ;  /* 0xfffffa24140e7980 */ /* 0x000ea4000c101300 */
[----:B--2---:R-:W-:-:S04]  /*0e40*/  IADD3 R24, P2, PT, R14, UR4, RZ ;  /* 0x000000040e187c10 */ /* 0x004fc8000ff5e0ff */
[----:B------:R-:W-:-:S06]  /*0e50*/  LEA.HI.X.SX32 R25, R14, UR5, 0x1, P2 ;  /* 0x000000050e197c11 */ /* 0x000fcc00090f0eff */
[----:B------:R-:W2:Y:S04]  /*0e60*/  LDG.E.U8 R25, desc[UR36][R24.64] ;  /* 0x0000002418197981 */ /* 0x000ea8000c1e1100 */
[----:B--2---:R1:W-:Y:S04]  /*0e70*/  ST.E.U8 desc[UR36][R12.64+-0x6], R25 ;  /* 0xfffffa190c007985 */ /* 0x0043e8000c101124 */
[----:B------:R-:W2:Y:S02]  /*0e80*/  LD.E.S8 R14, desc[UR36][R20.64+-0x5] ;  /* 0xfffffb24140e7980 */ /* 0x000ea4000c101300 */
[----:B--2---:R-:W-:-:S04]  /*0e90*/  IADD3 R22, P2, PT, R14, UR4, RZ ;  /* 0x000000040e167c10 */ /* 0x004fc8000ff5e0ff */
[----:B------:R-:W-:-:S06]  /*0ea0*/  LEA.HI.X.SX32 R23, R14, UR5, 0x1, P2 ;  /* 0x000000050e177c11 */ /* 0x000fcc00090f0eff */
[----:B------:R-:W2:Y:S04]  /*0eb0*/  LDG.E.U8 R23, desc[UR36][R22.64] ;  /* 0x0000002416177981 */ /* 0x000ea8000c1e1100 */
[----:B--2---:R2:W-:Y:S04]  /*0ec0*/  ST.E.U8 desc[UR36][R12.64+-0x5], R23 ;  /* 0xfffffb170c007985 */ /* 0x0045e8000c101124 */
[----:B0-----:R-:W3:Y:S02]  /*0ed0*/  LD.E.S8 R15, desc[UR36][R20.64+-0x4] ;  /* 0xfffffc24140f7980 */ /* 0x001ee4000c101300 */
[----:B---3--:R-:W-:-:S04]  /*0ee0*/  IADD3 R14, P2, PT, R15, UR4, RZ ;  /* 0x000000040f0e7c10 */ /* 0x008fc8000ff5e0ff */
[----:B------:R-:W-:-:S06]  /*0ef0*/  LEA.HI.X.SX32 R15, R15, UR5, 0x1, P2 ;  /* 0x000000050f0f7c11 */ /* 0x000fcc00090f0eff */
[----:B------:R-:W3:Y:S04]  /*0f00*/  LDG.E.U8 R15, desc[UR36][R14.64] ;  /* 0x000000240e0f7981 */ /* 0x000ee8000c1e1100 */
[----:B---3--:R0:W-:Y:S04]  /*0f10*/  ST.E.U8 desc[UR36][R12.64+-0x4], R15 ;  /* 0xfffffc0f0c007985 */ /* 0x0081e8000c101124 */
[----:B-1----:R-:W3:Y:S02]  /*0f20*/  LD.E.S8 R25, desc[UR36][R20.64+-0x3] ;  /* 0xfffffd2414197980 */ /* 0x002ee4000c101300 */
[----:B---3--:R-:W-:-:S04]  /*0f30*/  IADD3 R24, P2, PT, R25, UR4, RZ ;  /* 0x0000000419187c10 */ /* 0x008fc8000ff5e0ff */
[----:B------:R-:W-:-:S06]  /*0f40*/  LEA.HI.X.SX32 R25, R25, UR5, 0x1, P2 ;  /* 0x0000000519197c11 */ /* 0x000fcc00090f0eff */
[----:B------:R-:W3:Y:S04]  /*0f50*/  LDG.E.U8 R25, desc[UR36][R24.64] ;  /* 0x0000002418197981 */ /* 0x000ee8000c1e1100 */
[----:B---3--:R1:W-:Y:S04]  /*0f60*/  ST.E.U8 desc[UR36][R12.64+-0x3], R25 ;  /* 0xfffffd190c007985 */ /* 0x0083e8000c101124 */
[----:B--2---:R-:W2:Y:S02]  /*0f70*/  LD.E.S8 R23, desc[UR36][R20.64+-0x2] ;  /* 0xfffffe2414177980 */ /* 0x004ea4000c101300 */
        /* <DEDUP_REMOVED lines=52> */
[----:B------:R-:W3:Y:S01]  /*12c0*/  LDG.E.U8 R15, desc[UR36][R14.64] ;  /* 0x000000240e0f7981 */ /* 0x000ee2000c1e1100 */
[----:B------:R-:W-:Y:S01]  /*12d0*/  VIADD R26, R26, 0x10 ;  /* 0x000000101a1a7836 */ /* 0x000fe20000000000 */
[----:B------:R-:W-:Y:S02]  /*12e0*/  IADD3 R20, P3, PT, R20, 0x10, RZ ;  /* 0x0000001014147810 */ /* 0x000fe40007f7e0ff */
[----:B------:R-:W-:Y:S02]  /*12f0*/  IADD3 R24, P4, PT, R12, 0x10, RZ ;  /* 0x000000100c187810 */ /* 0x000fe40007f9e0ff */
[----:B------:R-:W-:Y:S01]  /*1300*/  ISETP.NE.AND P2, PT, R26, RZ, PT ;  /* 0x000000ff1a00720c */ /* 0x000fe20003f45270 */
[----:B------:R-:W-:Y:S02]  /*1310*/  IMAD.X R21, RZ, RZ, R21, P3 ;  /* 0x000000ffff157224 */ /* 0x000fe400018e0615 */
[----:B-1----:R-:W-:Y:S01]  /*1320*/  IMAD.X R25, RZ, RZ, R13, P4 ;  /* 0x000000ffff197224 */ /* 0x002fe200020e060d */
[----:B---3--:R2:W-:Y:S09]  /*1330*/  ST.E.U8 desc[UR36][R12.64+0x8], R15 ;  /* 0x0000080f0c007985 */ /* 0x0085f2000c101124 */
[----:B------:R-:W-:Y:S05]  /*1340*/  @P2 BRA `(.L_x_17) ;  /* 0xfffffff800982947 */ /* 0x000fea000383ffff */
[----:B------:R-:W-:Y:S05]  /*1350*/  BSYNC.RECONVERGENT B1 ;  /* 0x0000000000017941 */ /* 0x000fea0003800200 */
.L_x_16:
[----:B------:R-:W-:-:S07]  /*1360*/  IMAD.MOV.U32 R25, RZ, RZ, R6 ;  /* 0x000000ffff197224 */ /* 0x000fce00078e0006 */
.L_x_15:
[----:B------:R-:W-:-:S13]  /*1370*/  ISETP.NE.AND P2, PT, R0, RZ, PT ;  /* 0x000000ff0000720c */ /* 0x000fda0003f45270 */
[----:B------:R-:W-:Y:S05]  /*1380*/  @!P2 BRA `(.L_x_18) ;  /* 0x000000040094a947 */ /* 0x000fea0003800000 */
[----:B------:R-:W-:Y:S01]  /*1390*/  ISETP.NE.AND P2, PT, R3, RZ, PT ;  /* 0x000000ff0300720c */ /* 0x000fe20003f45270 */
[----:B------:R-:W-:-:S12]  /*13a0*/  @!P0 BRA `(.L_x_19) ;  /* 0x0000000000b88947 */ /* 0x000fd80003800000 */
[----:B------:R-:W-:Y:S01]  /*13b0*/  IADD3 R20, P3, PT, R25, R18, RZ ;  /* 0x0000001219147210 */ /* 0x000fe20007f7e0ff */
[----:B------:R-:W0:Y:S04]  /*13c0*/  LDCU.64 UR4, c[0x0][0x388] ;  /* 0x00007100ff0477ac */ /* 0x000e280008000a00 */
[----:B------:R-:W-:-:S05]  /*13d0*/  IMAD.X R21, RZ, RZ, R2, P3 ;  /* 0x000000ffff157224 */ /* 0x000fca00018e0602 */
[----:B--2---:R-:W0:Y:S02]  /*13e0*/  LD.E.S8 R12, desc[UR36][R20.64] ;  /* 0x00000024140c7980 */ /* 0x004e24000c101300 */
[----:B0-----:R-:W-:-:S04]  /*13f0*/  IADD3 R14, P3, PT, R12, UR4, RZ ;  /* 0x000000040c0e7c10 */ /* 0x001fc8000ff7e0ff */
[----:B------:R-:W-:-:S06]  /*1400*/  LEA.HI.X.SX32 R15, R12, UR5, 0x1, P3 ;  /* 0x000000050c0f7c11 */ /* 0x000fcc00098f0eff */
[----:B------:R-:W2:Y:S01]  /*1410*/  LDG.E.U8 R15, desc[UR36][R14.64] ;  /* 0x000000240e0f7981 */ /* 0x000ea2000c1e1100 */
[----:B------:R-:W-:-:S05]  /*1420*/  IADD3 R12, P3, PT, R25, R4, RZ ;  /* 0x00000004190c7210 */ /* 0x000fca0007f7e0ff */
[----:B------:R-:W-:-:S05]  /*1430*/  IMAD.X R13, RZ, RZ, R5, P3 ;  /* 0x000000ffff0d7224 */ /* 0x000fca00018e0605 */
        /* <DEDUP_REMOVED lines=16> */
[----:B------:R-:W3:Y:S02]  /*1540*/  LD.E.S8 R24, desc[UR36][R20.64+0x4] ;  /* 0x0000042414187980 */ /* 0x000ee4000c101300 */
[----:B---3--:R-:W-:-:S04]  /*1550*/  IADD3 R26, P3, PT, R24, UR4, RZ ;  /* 0x00000004181a7c10 */ /* 0x008fc8000ff7e0ff */
[----:B-1----:R-:W-:-:S06]  /*1560*/  LEA.HI.X.SX32 R27, R24, UR5, 0x1, P3 ;  /* 0x00000005181b7c11 */ /* 0x002fcc00098f0eff */
[----:B------:R-:W3:Y:S04]  /*1570*/  LDG.E.U8 R27, desc[UR36][R26.64] ;  /* 0x000000241a1b7981 */ /* 0x000ee8000c1e1100 */
[----:B---3--:R1:W-:Y:S04]  /*1580*/  ST.E.U8 desc[UR36][R12.64+0x4], R27 ;  /* 0x0000041b0c007985 */ /* 0x0083e8000c101124 */
[----:B--2---:R-:W2:Y:S02]  /*1590*/  LD.E.S8 R23, desc[UR36][R20.64+0x5] ;  /* 0x0000052414177980 */ /* 0x004ea4000c101300 */
[----:B--2---:R-:W-:-:S04]  /*15a0*/  IADD3 R22, P3, PT, R23, UR4, RZ ;  /* 0x0000000417167c10 */ /* 0x004fc8000ff7e0ff */
[----:B------:R-:W-:-:S06]  /*15b0*/  LEA.HI.X.SX32 R23, R23, UR5, 0x1, P3 ;  /* 0x0000000517177c11 */ /* 0x000fcc00098f0eff */
[----:B------:R-:W2:Y:S04]  /*15c0*/  LDG.E.U8 R23, desc[UR36][R22.64] ;  /* 0x0000002416177981 */ /* 0x000ea8000c1e1100 */
[----:B--2---:R3:W-:Y:S04]  /*15d0*/  ST.E.U8 desc[UR36][R12.64+0x5], R23 ;  /* 0x000005170c007985 */ /* 0x0047e8000c101124 */
[----:B0-----:R-:W2:Y:S02]  /*15e0*/  LD.E.S8 R15, desc[UR36][R20.64+0x6] ;  /* 0x00000624140f7980 */ /* 0x001ea4000c101300 */
[----:B--2---:R-:W-:-:S04]  /*15f0*/  IADD3 R14, P3, PT, R15, UR4, RZ ;  /* 0x000000040f0e7c10 */ /* 0x004fc8000ff7e0ff */
[----:B------:R-:W-:-:S06]  /*1600*/  LEA.HI.X.SX32 R15, R15, UR5, 0x1, P3 ;  /* 0x000000050f0f7c11 */ /* 0x000fcc00098f0eff */
[----:B------:R-:W2:Y:S04]  /*1610*/  LDG.E.U8 R15, desc[UR36][R14.64] ;  /* 0x000000240e0f7981 */ /* 0x000ea8000c1e1100 */
[----:B--2---:R3:W-:Y:S04]  /*1620*/  ST.E.U8 desc[UR36][R12.64+0x6], R15 ;  /* 0x0000060f0c007985 */ /* 0x0047e8000c101124 */
[----:B------:R-:W2:Y:S02]  /*1630*/  LD.E.S8 R24, desc[UR36][R20.64+0x7] ;  /* 0x0000072414187980 */ /* 0x000ea4000c101300 */
[----:B--2---:R-:W-:-:S04]  /*1640*/  IADD3 R26, P3, PT, R24, UR4, RZ ;  /* 0x00000004181a7c10 */ /* 0x004fc8000ff7e0ff */
[----:B-1----:R-:W-:-:S06]  /*1650*/  LEA.HI.X.SX32 R27, R24, UR5, 0x1, P3 ;  /* 0x00000005181b7c11 */ /* 0x002fcc00098f0eff */
[----:B------:R-:W2:Y:S01]  /*1660*/  LDG.E.U8 R27, desc[UR36][R26.64] ;  /* 0x000000241a1b7981 */ /* 0x000ea2000c1e1100 */
[----:B------:R-:W-:-:S03]  /*1670*/  VIADD R25, R25, 0x8 ;  /* 0x0000000819197836 */ /* 0x000fc60000000000 */
[----:B--2---:R3:W-:Y:S04]  /*1680*/  ST.E.U8 desc[UR36][R12.64+0x7], R27 ;  /* 0x0000071b0c007985 */ /* 0x0047e8000c101124 */
.L_x_19:
[----:B------:R-:W-:Y:S05]  /*1690*/  @!P2 BRA `(.L_x_18) ;  /* 0x0000000000d0a947 */ /* 0x000fea0003800000 */
[----:B------:R-:W-:Y:S01]  /*16a0*/  ISETP.NE.AND P2, PT, R7, RZ, PT ;  /* 0x000000ff0700720c */ /* 0x000fe20003f45270 */
[----:B------:R-:W-:-:S12]  /*16b0*/  @!P1 BRA `(.L_x_20) ;  /* 0x0000000000689947 */ /* 0x000fd80003800000 */
[----:B------:R-:W-:Y:S01]  /*16c0*/  IADD3 R14, P3, PT, R25, R18, RZ ;  /* 0x00000012190e7210 */ /* 0x000fe20007f7e0ff */
[----:B------:R-:W0:Y:S04]  /*16d0*/  LDCU.64 UR4, c[0x0][0x388] ;  /* 0x00007100ff0477ac */ /* 0x000e280008000a00 */
[----:B--23--:R-:W-:-:S05]  /*16e0*/  IMAD.X R15, RZ, RZ, R2, P3 ;  /* 0x000000ffff0f7224 */ /* 0x00cfca00018e0602 */
[----:B------:R-:W0:Y:S02]  /*16f0*/  LD.E.S8 R12, desc[UR36][R14.64] ;  /* 0x000000240e0c7980 */ /* 0x000e24000c101300 */
        /* <DEDUP_REMOVED lines=18> */
[----:B0-----:R-:W-:-:S06]  /*1820*/  LEA.HI.X.SX32 R27, R24, UR5, 0x1, P3 ;  /* 0x00000005181b7c11 */ /* 0x001fcc00098f0eff */
[----:B------:R-:W2:Y:S01]  /*1830*/  LDG.E.U8 R27, desc[UR36][R26.64] ;  /* 0x000000241a1b7981 */ /* 0x000ea2000c1e1100 */
[----:B------:R-:W-:-:S03]  /*1840*/  VIADD R25, R25, 0x4 ;  /* 0x0000000419197836 */ /* 0x000fc60000000000 */
[----:B--2---:R1:W-:Y:S04]  /*1850*/  ST.E.U8 desc[UR36][R12.64+0x3], R27 ;  /* 0x0000031b0c007985 */ /* 0x0043e8000c101124 */
.L_x_20:
[----:B------:R-:W-:Y:S05]  /*1860*/  @!P2 BRA `(.L_x_18) ;  /* 0x00000000005ca947 */ /* 0x000fea0003800000 */
[----:B-123--:R-:W-:Y:S01]  /*1870*/  IADD3 R12, P2, PT, R25, R18, RZ ;  /* 0x00000012190c7210 */ /* 0x00efe20007f5e0ff */
[----:B------:R-:W0:Y:S04]  /*1880*/  LDCU.64 UR4, c[0x0][0x388] ;  /* 0x00007100ff0477ac */ /* 0x000e280008000a00 */
[----:B------:R-:W-:-:S05]  /*1890*/  IMAD.X R13, RZ, RZ, R2, P2 ;  /* 0x000000ffff0d7224 */ /* 0x000fca00010e0602 */
[----:B------:R-:W0:Y:S02]  /*18a0*/  LD.E.S8 R14, desc[UR36][R12.64] ;  /* 0x000000240c0e7980 */ /* 0x000e24000c101300 */
[----:B0-----:R-:W-:-:S04]  /*18b0*/  IADD3 R20, P2, PT, R14, UR4, RZ ;  /* 0x000000040e147c10 */ /* 0x001fc8000ff5e0ff */
[----:B------:R-:W-:-:S06]  /*18c0*/  LEA.HI.X.SX32 R21, R14, UR5, 0x1, P2 ;  /* 0x000000050e157c11 */ /* 0x000fcc00090f0eff */
[----:B------:R-:W2:Y:S01]  /*18d0*/  LDG.E.U8 R21, desc[UR36][R20.64] ;  /* 0x0000002414157981 */ /* 0x000ea2000c1e1100 */
[----:B------:R-:W-:-:S05]  /*18e0*/  IADD3 R14, P2, PT, R25, R4, RZ ;  /* 0x00000004190e7210 */ /* 0x000fca0007f5e0ff */
[----:B------:R-:W-:Y:S01]  /*18f0*/  IMAD.X R15, RZ, RZ, R5, P2 ;  /* 0x000000ffff0f7224 */ /* 0x000fe200010e0605 */
[----:B------:R-:W-:-:S04]  /*1900*/  ISETP.NE.AND P2, PT, R7, 0x1, PT ;  /* 0x000000010700780c */ /* 0x000fc80003f45270 */
[----:B--2---:R0:W-:Y:S09]  /*1910*/  ST.E.U8 desc[UR36][R14.64], R21 ;  /* 0x000000150e007985 */ /* 0x0041f2000c101124 */
[----:B------:R-:W-:Y:S05]  /*1920*/  @!P2 BRA `(.L_x_18) ;  /* 0x00000000002ca947 */ /* 0x000fea0003800000 */
[----:B0-----:R-:W2:Y:S02]  /*1930*/  LD.E.S8 R21, desc[UR36][R12.64+0x1] ;  /* 0x000001240c157980 */ /* 0x001ea4000c101300 */
[----:B--2---:R-:W-:-:S04]  /*1940*/  IADD3 R20, P2, PT, R21, UR4, RZ ;  /* 0x0000000415147c10 */ /* 0x004fc8000ff5e0ff */
[----:B------:R-:W-:-:S06]  /*1950*/  LEA.HI.X.SX32 R21, R21, UR5, 0x1, P2 ;  /* 0x0000000515157c11 */ /* 0x000fcc00090f0eff */
[----:B------:R-:W2:Y:S01]  /*1960*/  LDG.E.U8 R21, desc[UR36][R20.64] ;  /* 0x0000002414157981 */ /* 0x000ea2000c1e1100 */
[----:B------:R-:W-:-:S03]  /*1970*/  ISETP.NE.AND P2, PT, R7, 0x2, PT ;  /* 0x000000020700780c */ /* 0x000fc60003f45270 */
[----:B--2---:R4:W-:Y:S10]  /*1980*/  ST.E.U8 desc[UR36][R14.64+0x1], R21 ;  /* 0x000001150e007985 */ /* 0x0049f4000c101124 */
[----:B------:R-:W2:Y:S02]  /*1990*/  @P2 LD.E.S8 R23, desc[UR36][R12.64+0x2] ;  /* 0x000002240c172980 */ /* 0x000ea4000c101300 */
[----:B--2---:R-:W-:-:S04]  /*19a0*/  @P2 IADD3 R22, P3, PT, R23, UR4, RZ ;  /* 0x0000000417162c10 */ /* 0x004fc8000ff7e0ff */
[----:B------:R-:W-:-:S06]  /*19b0*/  @P2 LEA.HI.X.SX32 R23, R23, UR5, 0x1, P3 ;  /* 0x0000000517172c11 */ /* 0x000fcc00098f0eff */
[----:B------:R-:W2:Y:S04]  /*19c0*/  @P2 LDG.E.U8 R23, desc[UR36][R22.64] ;  /* 0x0000002416172981 */ /* 0x000ea8000c1e1100 */
[----:B--2---:R4:W-:Y:S02]  /*19d0*/  @P2 ST.E.U8 desc[UR36][R14.64+0x2], R23 ;  /* 0x000002170e002985 */ /* 0x0049e4000c101124 */
.L_x_18:
[----:B-123--:R-:W1:Y:S01]  /*19e0*/  LDC.64 R12, c[0x0][0x380] ;  /* 0x0000e000ff0c7b82 */ /* 0x00ee620000000a00 */
[----:B------:R2:W-:Y:S04]  /*19f0*/  ST.E.U8 desc[UR36][R10.64], RZ ;  /* 0x000000ff0a007985 */ /* 0x0005e8000c101124 */
[----:B0---4-:R-:W3:Y:S04]  /*1a00*/  LD.E.U8 R14, desc[UR36][R4.64] ;  /* 0x00000024040e7980 */ /* 0x011ee8000c101100 */
[----:B-1----:R-:W3:Y:S01]  /*1a10*/  LDG.E.U8 R13, desc[UR36][R12.64] ;  /* 0x000000240c0d7981 */ /* 0x002ee2000c1e1100 */
[----:B------:R-:W-:Y:S01]  /*1a20*/  BSSY.RELIABLE B1, `(.L_x_21) ;  /* 0x0000012000017945 */ /* 0x000fe20003800100 */
[----:B---3--:R-:W-:-:S13]  /*1a30*/  ISETP.NE.AND P2, PT, R14, R13, PT ;  /* 0x0000000d0e00720c */ /* 0x008fda0003f45270 */
[----:B--2---:R-:W-:Y:S05]  /*1a40*/  @P2 BRA `(.L_x_22) ;  /* 0x00000000003c2947 */ /* 0x004fea0003800000 */
[----:B------:R-:W-:-:S07]  /*1a50*/  IMAD.MOV.U32 R21, RZ, RZ, RZ ;  /* 0x000000ffff157224 */ /* 0x000fce00078e00ff */
.L_x_24:
[----:B------:R-:W0:Y:S01]  /*1a60*/  LDCU UR4, c[0x0][0x39c] ;  /* 0x00007380ff0477ac */ /* 0x000e220008000800 */
[----:B------:R-:W-:-:S05]  /*1a70*/  VIADD R21, R21, 0x1 ;  /* 0x0000000115157836 */ /* 0x000fca0000000000 */
[----:B0-----:R-:W-:-:S13]  /*1a80*/  ISETP.NE.AND P2, PT, R21, UR4, PT ;  /* 0x0000000415007c0c */ /* 0x001fda000bf45270 */
[----:B------:R-:W-:Y:S05]  /*1a90*/  @!P2 BREAK.RELIABLE B1 ;  /* 0x000000000001a942 */ /* 0x000fea0003800100 */
[----:B------:R-:W-:Y:S05]  /*1aa0*/  @!P2 BRA `(.L_x_23) ;  /* 0x0000000000f4a947 */ /* 0x000fea0003800000 */
[----:B------:R-:W0:Y:S01]  /*1ab0*/  LDCU.64 UR4, c[0x0][0x380] ;  /* 0x00007000ff0477ac */ /* 0x000e220008000a00 */
[----:B------:R-:W-:-:S05]  /*1ac0*/  IADD3 R12, P2, PT, R21, R4, RZ ;  /* 0x00000004150c7210 */ /* 0x000fca0007f5e0ff */
[----:B------:R-:W-:-:S05]  /*1ad0*/  IMAD.X R13, RZ, RZ, R5, P2 ;  /* 0x000000ffff0d7224 */ /* 0x000fca00010e0605 */
[----:B------:R-:W2:Y:S01]  /*1ae0*/  LD.E.U8 R12, desc[UR36][R12.64] ;  /* 0x000000240c0c7980 */ /* 0x000ea2000c101100 */
[----:B0-----:R-:W-:-:S05]  /*1af0*/  IADD3 R14, P3, PT, R21, UR4, RZ ;  /* 0x00000004150e7c10 */ /* 0x001fca000ff7e0ff */
[----:B------:R-:W-:-:S06]  /*1b00*/  IMAD.X R15, RZ, RZ, UR5, P3 ;  /* 0x00000005ff0f7e24 */ /* 0x000fcc00098e06ff */
[----:B------:R-:W2:Y:S02]  /*1b10*/  LDG.E.U8 R15, desc[UR36][R14.64] ;  /* 0x000000240e0f7981 */ /* 0x000ea4000c1e1100 */
[----:B--2---:R-:W-:-:S13]  /*1b20*/  ISETP.NE.AND P2, PT, R12, R15, PT ;  /* 0x0000000f0c00720c */ /* 0x004fda0003f45270 */
[----:B------:R-:W-:Y:S05]  /*1b30*/  @!P2 BRA `(.L_x_24) ;  /* 0xfffffffc00c8a947 */ /* 0x000fea000383ffff */
.L_x_22:
[----:B------:R-:W-:Y:S05]  /*1b40*/  BSYNC.RELIABLE B1 ;  /* 0x0000000000017941 */ /* 0x000fea0003800100 */
.L_x_21:
[----:B------:R-:W0:Y:S01]  /*1b50*/  LDC R12, c[0x0][0x3a0] ;  /* 0x0000e800ff0c7b82 */ /* 0x000e220000000800 */
[----:B------:R-:W-:Y:S01]  /*1b60*/  BSSY.RECONVERGENT B1, `(.L_x_25) ;  /* 0x0000029000017945 */ /* 0x000fe20003800200 */
[----:B------:R-:W-:Y:S02]  /*1b70*/  IMAD.MOV.U32 R22, RZ, RZ, 0x1 ;  /* 0x00000001ff167424 */ /* 0x000fe400078e00ff */
[----:B------:R-:W-:Y:S01]  /*1b80*/  IMAD.MOV.U32 R15, RZ, RZ, RZ ;  /* 0x000000ffff0f7224 */ /* 0x000fe200078e00ff */
[----:B0-----:R-:W-:-:S04]  /*1b90*/  IABS R14, R12 ;  /* 0x0000000c000e7213 */ /* 0x001fc80000000000 */
[----:B------:R-:W0:Y:S08]  /*1ba0*/  I2F.RP R21, R14 ;  /* 0x0000000e00157306 */ /* 0x000e300000209400 */
[----:B0-----:R-:W0:Y:S02]  /*1bb0*/  MUFU.RCP R21, R21 ;  /* 0x0000001500157308 */ /* 0x001e240000001000 */
[----:B0-----:R-:W-:-:S06]  /*1bc0*/  VIADD R12, R21, 0xffffffe ;  /* 0x0ffffffe150c7836 */ /* 0x001fcc0000000000 */
[----:B------:R0:W1:Y:S02]  /*1bd0*/  F2I.FTZ.U32.TRUNC.NTZ R13, R12 ;  /* 0x0000000c000d7305 */ /* 0x000064000021f000 */
[----:B0-----:R-:W-:Y:S02]  /*1be0*/  IMAD.MOV.U32 R12, RZ, RZ, RZ ;  /* 0x000000ffff0c7224 */ /* 0x001fe400078e00ff */
[----:B-1----:R-:W-:-:S04]  /*1bf0*/  IMAD.MOV R23, RZ, RZ, -R13 ;  /* 0x000000ffff177224 */ /* 0x002fc800078e0a0d */
[----:B------:R-:W-:-:S04]  /*1c00*/  IMAD R23, R23, R14, RZ ;  /* 0x0000000e17177224 */ /* 0x000fc800078e02ff */
[----:B------:R-:W-:-:S07]  /*1c10*/  IMAD.HI.U32 R20, R13, R23, R12 ;  /* 0x000000170d147227 */ /* 0x000fce00078e000c */
.L_x_26:
[----:B0-----:R-:W-:Y:S01]  /*1c20*/  IADD3 R12, P2, PT, R15, R18, RZ ;  /* 0x000000120f0c7210 */ /* 0x001fe20007f5e0ff */
[----:B------:R-:W0:Y:S01]  /*1c30*/  LDC R21, c[0x0][0x3a0] ;  /* 0x0000e800ff157b82 */ /* 0x000e220000000800 */
[----:B------:R-:W1:Y:S03]  /*1c40*/  LDCU UR4, c[0x0][0x39c] ;  /* 0x00007380ff0477ac */ /* 0x000e660008000800 */
[----:B------:R-:W-:-:S05]  /*1c50*/  IMAD.X R13, RZ, RZ, R2, P2 ;  /* 0x000000ffff0d7224 */ /* 0x000fca00010e0602 */
[----:B------:R-:W2:Y:S01]  /*1c60*/  LD.E.S8 R23, desc[UR36][R12.64] ;  /* 0x000000240c177980 */ /* 0x000ea2000c101300 */
[----:B------:R-:W-:Y:S01]  /*1c70*/  VIADD R15, R15, 0x1 ;  /* 0x000000010f0f7836 */ /* 0x000fe20000000000 */
[----:B0-----:R-:W-:Y:S01]  /*1c80*/  IABS R26, R21 ;  /* 0x00000015001a7213 */ /* 0x001fe20000000000 */
        /* <DEDUP_REMOVED lines=12> */
[----:B------:R-:W-:Y:S01]  /*1d50*/  @P3 VIADD R23, R23, 0x1 ;  /* 0x0000000117173836 */ /* 0x000fe20000000000 */
[----:B-1----:R-:W-:-:S03]  /*1d60*/  ISETP.LT.AND P3, PT, R15, UR4, PT ;  /* 0x000000040f007c0c */ /* 0x002fc6000bf61270 */
[----:B------:R-:W-:Y:S01]  /*1d70*/  @!P2 IMAD.MOV R23, RZ, RZ, -R23 ;  /* 0x000000ffff17a224 */ /* 0x000fe200078e0a17 */
[----:B------:R-:W-:-:S04]  /*1d80*/  @!P4 LOP3.LUT R23, RZ, R21, RZ, 0x33, !PT ;  /* 0x00000015ff17c212 */ /* 0x000fc800078e33ff */
[----:B------:R-:W-:Y:S01]  /*1d90*/  ISETP.GT.AND P2, PT, R23, RZ, PT ;  /* 0x000000ff1700720c */ /* 0x000fe20003f44270 */
[----:B------:R-:W-:-:S04]  /*1da0*/  IMAD.MOV R24, RZ, RZ, -R23 ;  /* 0x000000ffff187224 */ /* 0x000fc800078e0a17 */
[----:B------:R-:W-:Y:S02]  /*1db0*/  IMAD R21, R21, R24, R22 ;  /* 0x0000001815157224 */ /* 0x000fe400078e0216 */
[----:B------:R-:W-:-:S03]  /*1dc0*/  IMAD.MOV.U32 R22, RZ, RZ, R23 ;  /* 0x000000ffff167224 */ /* 0x000fc600078e0017 */
[----:B------:R0:W-:Y:S03]  /*1dd0*/  ST.E.U8 desc[UR36][R12.64], R21 ;  /* 0x000000150c007985 */ /* 0x0001e6000c101124 */
[----:B------:R-:W-:Y:S05]  /*1de0*/  @P2 BRA P3, `(.L_x_26) ;  /* 0xfffffffc008c2947 */ /* 0x000fea000183ffff */
[----:B------:R-:W-:Y:S05]  /*1df0*/  BSYNC.RECONVERGENT B1 ;  /* 0x0000000000017941 */ /* 0x000fea0003800200 */
.L_x_25:
[----:B------:R-:W-:Y:S01]  /*1e00*/  ISETP.NE.AND P2, PT, R22, RZ, PT ;  /* 0x000000ff1600720c */ /* 0x000fe20003f45270 */
[----:B------:R-:W-:-:S12]  /*1e10*/  VIADD R8, R8, 0x1 ;  /* 0x0000000108087836 */ /* 0x000fd80000000000 */
[----:B------:R-:W-:Y:S05]  /*1e20*/  @!P2 BRA `(.L_x_27) ;  /* 0xffffffec00b0a947 */ /* 0x000fea000383ffff */
[----:B------:R-:W-:Y:S05]  /*1e30*/  BRA `(.L_x_14) ;  /* 0x0000000000187947 */ /* 0x000fea0003800000 */
.L_x_13:
[----:B------:R-:W0:Y:S02]  /*1e40*/  LDCU UR4, c[0x0][0x398] ;  /* 0x00007300ff0477ac */ /* 0x000e240008000800 */
[----:B0-----:R-:W-:-:S09]  /*1e50*/  UISETP.GE.AND UP0, UPT, UR4, 0x1, UPT ;  /* 0x000000010400788c */ /* 0x001fd2000bf06270 */
[----:B------:R-:W-:Y:S05]  /*1e60*/  BRA.U !UP0, `(.L_x_14) ;  /* 0x00000001080c7547 */ /* 0x000fea000b800000 */
[----:B------:R0:W-:Y:S02]  /*1e70*/  ST.E.U8 desc[UR36][R10.64], RZ ;  /* 0x000000ff0a007985 */ /* 0x0001e4000c101124 */
.L_x_23:
[----:B------:R-:W-:-:S05]  /*1e80*/  IMAD.MOV.U32 R3, RZ, RZ, 0x1 ;  /* 0x00000001ff037424 */ /* 0x000fca00078e00ff */
[----:B------:R1:W-:Y:S02]  /*1e90*/  STG.E desc[UR36][R16.64], R3 ;  /* 0x0000000310007986 */ /* 0x0003e4000c101924 */
.L_x_14:
[----:B------:R-:W-:Y:S05]  /*1ea0*/  BSYNC.RECONVERGENT B0 ;  /* 0x0000000000007941 */ /* 0x000fea0003800200 */
.L_x_12:
[----:B-1----:R-:W-:-:S04]  /*1eb0*/  MOV R16, 0x8 ;  /* 0x0000000800107802 */ /* 0x002fc80000000f00 */
[----:B------:R1:W2:Y:S03]  /*1ec0*/  LDC.64 R6, c[0x4][R16] ;  /* 0x0100000010067b82 */ /* 0x0002a60000000a00 */
[----:B0-----:R-:W-:-:S07]  /*1ed0*/  LEPC R20, `(.L_x_28) ;  /* 0x000000001014794e */ /* 0x001fce0000000000 */
[----:B-12---:R-:W-:Y:S05]  /*1ee0*/  CALL.ABS.NOINC R6 ;  /* 0x0000000006007343 */ /* 0x006fea0003c00000 */
.L_x_28:
[----:B------:R-:W0:Y:S01]  /*1ef0*/  LDC.64 R16, c[0x4][R16] ;  /* 0x0100000010107b82 */ /* 0x000e220000000a00 */
[----:B------:R-:W-:Y:S02]  /*1f00*/  IMAD.MOV.U32 R4, RZ, RZ, R18 ;  /* 0x000000ffff047224 */ /* 0x000fe400078e0012 */
[----:B------:R-:W-:-:S07]  /*1f10*/  IMAD.MOV.U32 R5, RZ, RZ, R2 ;  /* 0x000000ffff057224 */ /* 0x000fce00078e0002 */
[----:B------:R-:W-:-:S07]  /*1f20*/  LEPC R20, `(.L_x_29) ;  /* 0x000000001014794e */ /* 0x000fce0000000000 */
[----:B0-----:R-:W-:Y:S05]  /*1f30*/  CALL.ABS.NOINC R16 ;  /* 0x0000000010007343 */ /* 0x001fea0003c00000 */
.L_x_29:
[----:B------:R-:W-:Y:S05]  /*1f40*/  EXIT ;  /* 0x000000000000794d */ /* 0x000fea0003800000 */
.L_x_30:
[----:B------:R-:W-:-:S00]  /*1f50*/  BRA `(.L_x_30) ;  /* 0xfffffffc00fc7947 */ /* 0x000fc0000383ffff */
[----:B------:R-:W-:-:S00]  /*1f60*/  NOP ;  /* 0x0000000000007918 */ /* 0x000fc00000000000 */
        /* <DEDUP_REMOVED lines=9> */
.L_x_31:


//--------------------- .nv.shared.reserved.0     --------------------------
	.section	.nv.shared.reserved.0,"aw",@nobits
	.weak		__nv_reservedSMEM_offset_0_alias
	.size		__nv_reservedSMEM_offset_0_alias, 0, 64
	.other		__nv_reservedSMEM_offset_0_alias,@"STO_CUDA_RESERVED_SHARED STV_DEFAULT"
__nv_reservedSMEM_offset_0_alias:
	.zero		0
	.zero		64


//--------------------- .nv.constant0._Z10searchPartPcS_S_iiiPi --------------------------
	.section	.nv.constant0._Z10searchPartPcS_S_iiiPi,"a",@progbits
	.sectionflags	@""
	.align	4
.nv.constant0._Z10searchPartPcS_S_iiiPi:
	.zero		944


//--------------------- SYMBOLS --------------------------

	.type		.nv.reservedSmem.offset0,@object
	.size		.nv.reservedSmem.offset0,0x4
	.type		malloc,@function
	.type		free,@function
